	.target	sm_90a

	.elftype	@"ET_EXEC"


//--------------------- .note.nv.tkinfo           --------------------------
	.section	.note.nv.tkinfo,"",@"SHT_NOTE"
	.sectionflags	@"SHF_NOTE_NV_TKINFO"
	.tkinfo
        /*0018*/ 	.word	0x00000002
        /*0030*/ 	.string	""
        /*0030*/ 	.string	"ptxas"
        /*0030*/ 	.string	"Cuda compilation tools, release 13.0, V13.0.88"
        /*0030*/ 	.string	"Build cuda_13.0.r13.0/compiler.36424714_0"
        /*0030*/ 	.string	"-arch sm_90a -m 64 "



//--------------------- .note.nv.cuinfo           --------------------------
	.section	.note.nv.cuinfo,"",@"SHT_NOTE"
	.sectionflags	@"SHF_NOTE_NV_CUINFO"
        /*0018*/ 	.short	0x0002
        /*001a*/ 	.short	0x005a
        /*001c*/ 	.short	0x0082
	.zero		2


//--------------------- .nv.info                  --------------------------
	.section	.nv.info,"",@"SHT_CUDA_INFO"
	.align	4


	//----- nvinfo : EIATTR_REGCOUNT
	.align		4
        /*0000*/ 	.byte	0x04, 0x2f
        /*0002*/ 	.short	(.L_15 - .L_14)
	.align		4
.L_14:
        /*0004*/ 	.word	index@(_ZN7cutlass13device_kernelINS_4gemm6kernel13GemmUniversalIN4cute5tupleIJiiiiEEENS1_10collective13CollectiveMmaINS1_34MainloopSm90TmaGmmaWarpSpecializedILi9ENS5_IJNS4_1CILi1EEESB_SB_EEENS1_35KernelTmaWarpSpecializedCooperativeEEENS5_IJNSA_ILi384EEENSA_ILi16EEENSA_ILi32EEEEEENS_6half_tENS5_IJlSB_lEEESJ_SK_NS4_8TiledMMAINS4_8MMA_AtomIJNS4_4SM904GMMA25MMA_64x16x16_F32F16F16_SSILNSO_5MajorE0ELSQ_0ELNSO_7ScaleInE1ELSR_1EEEEEENS4_6LayoutINS5_IJNSA_ILi2EEESB_SB_EEENS5_IJSB_NSA_ILi0EEESX_EEEEENS5_IJNS4_10UnderscoreES10_S10_EEEEENS4_13SM90_TMA_LOADENS4_14ComposedLayoutINS4_7SwizzleILi2ELi4ELi3EEENS4_18smem_ptr_flag_bitsILi16EEENSU_INS5_IJNSA_ILi8EEESH_EEENS5_IJSH_SB_EEEEEEEvNS4_8identityES13_S1D_vS1E_EENS_8epilogue10collective6detail29Sm90TmaWarpSpecializedAdapterINS1H_15DefaultEpilogueISJ_SK_SK_NS1G_6thread17LinearCombinationISJ_Li1EffLNS1L_9ScaleType4KindE0ELNS_15FloatRoundStyleE2ESJ_EENS1_15EpilogueDefaultEEEEEvvEEEEvNT_6ParamsE)
        /*0008*/ 	.word	0x000000a8


	//----- nvinfo : EIATTR_FRAME_SIZE
	.align		4
.L_15:
        /*000c*/ 	.byte	0x04, 0x11
        /*000e*/ 	.short	(.L_17 - .L_16)
	.align		4
.L_16:
        /*0010*/ 	.word	index@(_ZN7cutlass13device_kernelINS_4gemm6kernel13GemmUniversalIN4cute5tupleIJiiiiEEENS1_10collective13CollectiveMmaINS1_34MainloopSm90TmaGmmaWarpSpecializedILi9ENS5_IJNS4_1CILi1EEESB_SB_EEENS1_35KernelTmaWarpSpecializedCooperativeEEENS5_IJNSA_ILi384EEENSA_ILi16EEENSA_ILi32EEEEEENS_6half_tENS5_IJlSB_lEEESJ_SK_NS4_8TiledMMAINS4_8MMA_AtomIJNS4_4SM904GMMA25MMA_64x16x16_F32F16F16_SSILNSO_5MajorE0ELSQ_0ELNSO_7ScaleInE1ELSR_1EEEEEENS4_6LayoutINS5_IJNSA_ILi2EEESB_SB_EEENS5_IJSB_NSA_ILi0EEESX_EEEEENS5_IJNS4_10UnderscoreES10_S10_EEEEENS4_13SM90_TMA_LOADENS4_14ComposedLayoutINS4_7SwizzleILi2ELi4ELi3EEENS4_18smem_ptr_flag_bitsILi16EEENSU_INS5_IJNSA_ILi8EEESH_EEENS5_IJSH_SB_EEEEEEEvNS4_8identityES13_S1D_vS1E_EENS_8epilogue10collective6detail29Sm90TmaWarpSpecializedAdapterINS1H_15DefaultEpilogueISJ_SK_SK_NS1G_6thread17LinearCombinationISJ_Li1EffLNS1L_9ScaleType4KindE0ELNS_15FloatRoundStyleE2ESJ_EENS1_15EpilogueDefaultEEEEEvvEEEEvNT_6ParamsE)
        /*0014*/ 	.word	0x00000000


	//----- nvinfo : EIATTR_MIN_STACK_SIZE
	.align		4
.L_17:
        /*0018*/ 	.byte	0x04, 0x12
        /*001a*/ 	.short	(.L_19 - .L_18)
	.align		4
.L_18:
        /*001c*/ 	.word	index@(_ZN7cutlass13device_kernelINS_4gemm6kernel13GemmUniversalIN4cute5tupleIJiiiiEEENS1_10collective13CollectiveMmaINS1_34MainloopSm90TmaGmmaWarpSpecializedILi9ENS5_IJNS4_1CILi1EEESB_SB_EEENS1_35KernelTmaWarpSpecializedCooperativeEEENS5_IJNSA_ILi384EEENSA_ILi16EEENSA_ILi32EEEEEENS_6half_tENS5_IJlSB_lEEESJ_SK_NS4_8TiledMMAINS4_8MMA_AtomIJNS4_4SM904GMMA25MMA_64x16x16_F32F16F16_SSILNSO_5MajorE0ELSQ_0ELNSO_7ScaleInE1ELSR_1EEEEEENS4_6LayoutINS5_IJNSA_ILi2EEESB_SB_EEENS5_IJSB_NSA_ILi0EEESX_EEEEENS5_IJNS4_10UnderscoreES10_S10_EEEEENS4_13SM90_TMA_LOADENS4_14ComposedLayoutINS4_7SwizzleILi2ELi4ELi3EEENS4_18smem_ptr_flag_bitsILi16EEENSU_INS5_IJNSA_ILi8EEESH_EEENS5_IJSH_SB_EEEEEEEvNS4_8identityES13_S1D_vS1E_EENS_8epilogue10collective6detail29Sm90TmaWarpSpecializedAdapterINS1H_15DefaultEpilogueISJ_SK_SK_NS1G_6thread17LinearCombinationISJ_Li1EffLNS1L_9ScaleType4KindE0ELNS_15FloatRoundStyleE2ESJ_EENS1_15EpilogueDefaultEEEEEvvEEEEvNT_6ParamsE)
        /*0020*/ 	.word	0x00000000
.L_19:


//--------------------- .nv.compat                --------------------------
	.section	.nv.compat,"",@"SHT_CUDA_COMPAT_INFO"
	.align	4
        /*0000*/ 	.byte	0x02, 0x09, 0x01, 0x00, 0x02, 0x02, 0x04, 0x00, 0x02, 0x05, 0x05, 0x00, 0x03, 0x07, 0x01, 0x01
        /*0010*/ 	.byte	0x02, 0x03, 0x01, 0x00, 0x02, 0x06, 0x01, 0x00, 0x04, 0x0b, 0x08, 0x00, 0x00, 0x00, 0x00, 0x00
        /*0020*/ 	.byte	0x00, 0x00, 0x00, 0x00


//--------------------- .nv.info._ZN7cutlass13device_kernelINS_4gemm6kernel13GemmUniversalIN4cute5tupleIJiiiiEEENS1_10collective13CollectiveMmaINS1_34MainloopSm90TmaGmmaWarpSpecializedILi9ENS5_IJNS4_1CILi1EEESB_SB_EEENS1_35KernelTmaWarpSpecializedCooperativeEEENS5_IJNSA_ILi384EEENSA_ILi16EEENSA_ILi32EEEEEENS_6half_tENS5_IJlSB_lEEESJ_SK_NS4_8TiledMMAINS4_8MMA_AtomIJNS4_4SM904GMMA25MMA_64x16x16_F32F16F16_SSILNSO_5MajorE0ELSQ_0ELNSO_7ScaleInE1ELSR_1EEEEEENS4_6LayoutINS5_IJNSA_ILi2EEESB_SB_EEENS5_IJSB_NSA_ILi0EEESX_EEEEENS5_IJNS4_10UnderscoreES10_S10_EEEEENS4_13SM90_TMA_LOADENS4_14ComposedLayoutINS4_7SwizzleILi2ELi4ELi3EEENS4_18smem_ptr_flag_bitsILi16EEENSU_INS5_IJNSA_ILi8EEESH_EEENS5_IJSH_SB_EEEEEEEvNS4_8identityES13_S1D_vS1E_EENS_8epilogue10collective6detail29Sm90TmaWarpSpecializedAdapterINS1H_15DefaultEpilogueISJ_SK_SK_NS1G_6thread17LinearCombinationISJ_Li1EffLNS1L_9ScaleType4KindE0ELNS_15FloatRoundStyleE2ESJ_EENS1_15EpilogueDefaultEEEEEvvEEEEvNT_6ParamsE --------------------------
	.section	.nv.info._ZN7cutlass13device_kernelINS_4gemm6kernel13GemmUniversalIN4cute5tupleIJiiiiEEENS1_10collective13CollectiveMmaINS1_34MainloopSm90TmaGmmaWarpSpecializedILi9ENS5_IJNS4_1CILi1EEESB_SB_EEENS1_35KernelTmaWarpSpecializedCooperativeEEENS5_IJNSA_ILi384EEENSA_ILi16EEENSA_ILi32EEEEEENS_6half_tENS5_IJlSB_lEEESJ_SK_NS4_8TiledMMAINS4_8MMA_AtomIJNS4_4SM904GMMA25MMA_64x16x16_F32F16F16_SSILNSO_5MajorE0ELSQ_0ELNSO_7ScaleInE1ELSR_1EEEEEENS4_6LayoutINS5_IJNSA_ILi2EEESB_SB_EEENS5_IJSB_NSA_ILi0EEESX_EEEEENS5_IJNS4_10UnderscoreES10_S10_EEEEENS4_13SM90_TMA_LOADENS4_14ComposedLayoutINS4_7SwizzleILi2ELi4ELi3EEENS4_18smem_ptr_flag_bitsILi16EEENSU_INS5_IJNSA_ILi8EEESH_EEENS5_IJSH_SB_EEEEEEEvNS4_8identityES13_S1D_vS1E_EENS_8epilogue10collective6detail29Sm90TmaWarpSpecializedAdapterINS1H_15DefaultEpilogueISJ_SK_SK_NS1G_6thread17LinearCombinationISJ_Li1EffLNS1L_9ScaleType4KindE0ELNS_15FloatRoundStyleE2ESJ_EENS1_15EpilogueDefaultEEEEEvvEEEEvNT_6ParamsE,"",@"SHT_CUDA_INFO"
	.sectionflags	@""
	.align	4


	//----- nvinfo : EIATTR_CUDA_API_VERSION
	.align		4
        /*0000*/ 	.byte	0x04, 0x37
        /*0002*/ 	.short	(.L_21 - .L_20)
.L_20:
        /*0004*/ 	.word	0x00000082


	//----- nvinfo : EIATTR_KPARAM_INFO
	.align		4
.L_21:
        /*0008*/ 	.byte	0x04, 0x17
        /*000a*/ 	.short	(.L_23 - .L_22)
.L_22:
        /*000c*/ 	.word	0x00000000
        /*0010*/ 	.short	0x0000
        /*0012*/ 	.short	0x0070
        /*0014*/ 	.byte	0x00, 0xf0, 0x01, 0x10


	//----- nvinfo : EIATTR_SPARSE_MMA_MASK
	.align		4
.L_23:
        /*0018*/ 	.byte	0x03, 0x50
        /*001a*/ 	.short	0x0000


	//----- nvinfo : EIATTR_MAXREG_COUNT
	.align		4
        /*001c*/ 	.byte	0x03, 0x1b
        /*001e*/ 	.short	0x00a8


	//----- nvinfo : EIATTR_NUM_BARRIERS
	.align		4
        /*0020*/ 	.byte	0x02, 0x4c
        /*0022*/ 	.byte	0x01
	.zero		1


	//----- nvinfo : EIATTR_EXTERNS
	.align		4
        /*0024*/ 	.byte	0x04, 0x0f
        /*0026*/ 	.short	(.L_25 - .L_24)


	//   ....[0]....
	.align		4
.L_24:
        /*0028*/ 	.word	index@(__assertfail)


	//----- nvinfo : EIATTR_MERCURY_ISA_VERSION
	.align		4
.L_25:
        /*002c*/ 	.byte	0x03, 0x5f
        /*002e*/ 	.short	0x0101


	//----- nvinfo : EIATTR_INT_WARP_WIDE_INSTR_OFFSETS
	.align		4
        /*0030*/ 	.byte	0x04, 0x31
        /*0032*/ 	.short	(.L_27 - .L_26)


	//   ....[0]....
.L_26:
        /*0034*/ 	.word	0x00000480


	//   ....[1]....
        /*0038*/ 	.word	0x000004b0


	//   ....[2]....
        /*003c*/ 	.word	0x00000590


	//----- nvinfo : EIATTR_COOP_GROUP_MASK_REGIDS
	.align		4
.L_27:
        /*0040*/ 	.byte	0x04, 0x29
        /*0042*/ 	.short	(.L_29 - .L_28)


	//   ....[0]....
.L_28:
        /*0044*/ 	.word	0xffffffff


	//   ....[1]....
        /*0048*/ 	.word	0xffffffff


	//   ....[2]....
        /*004c*/ 	.word	0xffffffff


	//   ....[3]....
        /*0050*/ 	.word	0xffffffff


	//   ....[4]....
        /*0054*/ 	.word	0xffffffff


	//----- nvinfo : EIATTR_COOP_GROUP_INSTR_OFFSETS
	.align		4
.L_29:
        /*0058*/ 	.byte	0x04, 0x28
        /*005a*/ 	.short	(.L_31 - .L_30)


	//   ....[0]....
.L_30:
        /*005c*/ 	.word	0x00000060


	//   ....[1]....
        /*0060*/ 	.word	0x00000070


	//   ....[2]....
        /*0064*/ 	.word	0x00000130


	//   ....[3]....
        /*0068*/ 	.word	0x00000390


	//   ....[4]....
        /*006c*/ 	.word	0x00001040


	//----- nvinfo : EIATTR_REG_RECONFIG
	.align		4
.L_31:
        /*0070*/ 	.byte	0x01, 0x54
	.zero		2


	//----- nvinfo : EIATTR_SYSCALL_OFFSETS
	.align		4
        /*0074*/ 	.byte	0x04, 0x46
        /*0076*/ 	.short	(.L_33 - .L_32)


	//   ....[0]....
.L_32:
        /*0078*/ 	.word	0x00001200


	//----- nvinfo : EIATTR_MBARRIER_INSTR_OFFSETS
	.align		4
.L_33:
        /*007c*/ 	.byte	0x04, 0x39
        /*007e*/ 	.short	(.L_35 - .L_34)


	//   ....[0]....
.L_34:
        /*0080*/ 	.word	0x00000250
        /*0084*/ 	.word	0x000000ff
        /*0088*/ 	.word	0x00000000
        /*008c*/ 	.short	0x0100
        /*008e*/ 	.byte	0x08
	.zero		1


	//   ....[1]....
        /*0090*/ 	.word	0x00000260
        /*0094*/ 	.word	0x000000ff
        /*0098*/ 	.word	0x00000048
        /*009c*/ 	.short	0x0100
        /*009e*/ 	.byte	0x08
	.zero		1


	//   ....[2]....
        /*00a0*/ 	.word	0x00000270
        /*00a4*/ 	.word	0x000000ff
        /*00a8*/ 	.word	0x00000008
        /*00ac*/ 	.short	0x0100
        /*00ae*/ 	.byte	0x08
	.zero		1


	//   ....[3]....
        /*00b0*/ 	.word	0x00000280
        /*00b4*/ 	.word	0x000000ff
        /*00b8*/ 	.word	0x00000050
        /*00bc*/ 	.short	0x0100
        /*00be*/ 	.byte	0x08
	.zero		1


	//   ....[4]....
        /*00c0*/ 	.word	0x00000290
        /*00c4*/ 	.word	0x000000ff
        /*00c8*/ 	.word	0x00000010
        /*00cc*/ 	.short	0x0100
        /*00ce*/ 	.byte	0x08
	.zero		1


	//   ....[5]....
        /*00d0*/ 	.word	0x000002a0
        /*00d4*/ 	.word	0x000000ff
        /*00d8*/ 	.word	0x00000058
        /*00dc*/ 	.short	0x0100
        /*00de*/ 	.byte	0x08
	.zero		1


	//   ....[6]....
        /*00e0*/ 	.word	0x000002b0
        /*00e4*/ 	.word	0x000000ff
        /*00e8*/ 	.word	0x00000018
        /*00ec*/ 	.short	0x0100
        /*00ee*/ 	.byte	0x08
	.zero		1


	//   ....[7]....
        /*00f0*/ 	.word	0x000002c0
        /*00f4*/ 	.word	0x000000ff
        /*00f8*/ 	.word	0x00000060
        /*00fc*/ 	.short	0x0100
        /*00fe*/ 	.byte	0x08
	.zero		1


	//   ....[8]....
        /*0100*/ 	.word	0x000002d0
        /*0104*/ 	.word	0x000000ff
        /*0108*/ 	.word	0x00000020
        /*010c*/ 	.short	0x0100
        /*010e*/ 	.byte	0x08
	.zero		1


	//   ....[9]....
        /*0110*/ 	.word	0x000002e0
        /*0114*/ 	.word	0x000000ff
        /*0118*/ 	.word	0x00000068
        /*011c*/ 	.short	0x0100
        /*011e*/ 	.byte	0x08
	.zero		1


	//   ....[10]....
        /*0120*/ 	.word	0x000002f0
        /*0124*/ 	.word	0x000000ff
        /*0128*/ 	.word	0x00000028
        /*012c*/ 	.short	0x0100
        /*012e*/ 	.byte	0x08
	.zero		1


	//   ....[11]....
        /*0130*/ 	.word	0x00000300
        /*0134*/ 	.word	0x000000ff
        /*0138*/ 	.word	0x00000070
        /*013c*/ 	.short	0x0100
        /*013e*/ 	.byte	0x08
	.zero		1


	//   ....[12]....
        /*0140*/ 	.word	0x00000310
        /*0144*/ 	.word	0x000000ff
        /*0148*/ 	.word	0x00000030
        /*014c*/ 	.short	0x0100
        /*014e*/ 	.byte	0x08
	.zero		1


	//   ....[13]....
        /*0150*/ 	.word	0x00000320
        /*0154*/ 	.word	0x000000ff
        /*0158*/ 	.word	0x00000078
        /*015c*/ 	.short	0x0100
        /*015e*/ 	.byte	0x08
	.zero		1


	//   ....[14]....
        /*0160*/ 	.word	0x00000330
        /*0164*/ 	.word	0x000000ff
        /*0168*/ 	.word	0x00000038
        /*016c*/ 	.short	0x0100
        /*016e*/ 	.byte	0x08
	.zero		1


	//   ....[15]....
        /*0170*/ 	.word	0x00000340
        /*0174*/ 	.word	0x000000ff
        /*0178*/ 	.word	0x00000080
        /*017c*/ 	.short	0x0100
        /*017e*/ 	.byte	0x08
	.zero		1


	//   ....[16]....
        /*0180*/ 	.word	0x00000350
        /*0184*/ 	.word	0x000000ff
        /*0188*/ 	.word	0x00000040
        /*018c*/ 	.short	0x0100
        /*018e*/ 	.byte	0x08
	.zero		1


	//   ....[17]....
        /*0190*/ 	.word	0x00000360
        /*0194*/ 	.word	0x000000ff
        /*0198*/ 	.word	0x00000088
        /*019c*/ 	.short	0x0100
        /*019e*/ 	.byte	0x08
	.zero		1


	//   ....[18]....
        /*01a0*/ 	.word	0x00000600
        /*01a4*/ 	.word	0x000000ff
        /*01a8*/ 	.word	0x000000a0
        /*01ac*/ 	.short	0x0100
        /*01ae*/ 	.byte	0x06
	.zero		1


	//   ....[19]....
        /*01b0*/ 	.word	0x00000660
        /*01b4*/ 	.word	0x000000ff
        /*01b8*/ 	.word	0x000000a8
        /*01bc*/ 	.short	0x0100
        /*01be*/ 	.byte	0x06
	.zero		1


	//   ....[20]....
        /*01c0*/ 	.word	0x00001280
        /*01c4*/ 	.word	0x00000003
        /*01c8*/ 	.word	0x00000000
        /*01cc*/ 	.short	0x010a
        /*01ce*/ 	.byte	0x3f
	.zero		1


	//   ....[21]....
        /*01d0*/ 	.word	0x000012c0
        /*01d4*/ 	.word	0x00000003
        /*01d8*/ 	.word	0x00000000
        /*01dc*/ 	.short	0x010a
        /*01de*/ 	.byte	0x3f
	.zero		1


	//   ....[22]....
        /*01e0*/ 	.word	0x00001700
        /*01e4*/ 	.word	0x000000ff
        /*01e8*/ 	.word	0x00000000
        /*01ec*/ 	.short	0x010a
        /*01ee*/ 	.byte	0x08
	.zero		1


	//   ....[23]....
        /*01f0*/ 	.word	0x00001740
        /*01f4*/ 	.word	0x000000ff
        /*01f8*/ 	.word	0x00000000
        /*01fc*/ 	.short	0x010a
        /*01fe*/ 	.byte	0x08
	.zero		1


	//   ....[24]....
        /*0200*/ 	.word	0x00001a40
        /*0204*/ 	.word	0x000000ff
        /*0208*/ 	.word	0x00000000
        /*020c*/ 	.short	0x0101
        /*020e*/ 	.byte	0x08
	.zero		1


	//   ....[25]....
        /*0210*/ 	.word	0x00001c40
        /*0214*/ 	.word	0x000000ff
        /*0218*/ 	.word	0x00000000
        /*021c*/ 	.short	0x0101
        /*021e*/ 	.byte	0x06
	.zero		1


	//   ....[26]....
        /*0220*/ 	.word	0x00004eb0
        /*0224*/ 	.word	0x0000000e
        /*0228*/ 	.word	0x00000048
        /*022c*/ 	.short	0x010a
        /*022e*/ 	.byte	0x3f
	.zero		1


	//   ....[27]....
        /*0230*/ 	.word	0x00005230
        /*0234*/ 	.word	0x00000006
        /*0238*/ 	.word	0x000000a8
        /*023c*/ 	.short	0x0101
        /*023e*/ 	.byte	0x3f
	.zero		1


	//   ....[28]....
        /*0240*/ 	.word	0x00005960
        /*0244*/ 	.word	0x00000007
        /*0248*/ 	.word	0x00000000
        /*024c*/ 	.short	0x010a
        /*024e*/ 	.byte	0x3f
	.zero		1


	//   ....[29]....
        /*0250*/ 	.word	0x000059e0
        /*0254*/ 	.word	0x00000009
        /*0258*/ 	.word	0x00000000
        /*025c*/ 	.short	0x010a
        /*025e*/ 	.byte	0x3f
	.zero		1


	//   ....[30]....
        /*0260*/ 	.word	0x00005a70
        /*0264*/ 	.word	0x00000006
        /*0268*/ 	.word	0x00000000
        /*026c*/ 	.short	0x010a
        /*026e*/ 	.byte	0x3f
	.zero		1


	//   ....[31]....
        /*0270*/ 	.word	0x00005b00
        /*0274*/ 	.word	0x00000009
        /*0278*/ 	.word	0x00000000
        /*027c*/ 	.short	0x010a
        /*027e*/ 	.byte	0x3f
	.zero		1


	//   ....[32]....
        /*0280*/ 	.word	0x00005b90
        /*0284*/ 	.word	0x00000006
        /*0288*/ 	.word	0x00000000
        /*028c*/ 	.short	0x010a
        /*028e*/ 	.byte	0x3f
	.zero		1


	//   ....[33]....
        /*0290*/ 	.word	0x00005c20
        /*0294*/ 	.word	0x00000009
        /*0298*/ 	.word	0x00000000
        /*029c*/ 	.short	0x010a
        /*029e*/ 	.byte	0x3f
	.zero		1


	//   ....[34]....
        /*02a0*/ 	.word	0x00005cb0
        /*02a4*/ 	.word	0x00000006
        /*02a8*/ 	.word	0x00000000
        /*02ac*/ 	.short	0x010a
        /*02ae*/ 	.byte	0x3f
	.zero		1


	//   ....[35]....
        /*02b0*/ 	.word	0x00005d40
        /*02b4*/ 	.word	0x00000009
        /*02b8*/ 	.word	0x00000000
        /*02bc*/ 	.short	0x010a
        /*02be*/ 	.byte	0x3f
	.zero		1


	//   ....[36]....
        /*02c0*/ 	.word	0x00005dd0
        /*02c4*/ 	.word	0x00000003
        /*02c8*/ 	.word	0x00000000
        /*02cc*/ 	.short	0x010a
        /*02ce*/ 	.byte	0x3f
	.zero		1


	//   ....[37]....
        /*02d0*/ 	.word	0x00005e30
        /*02d4*/ 	.word	0x00000003
        /*02d8*/ 	.word	0x00000000
        /*02dc*/ 	.short	0x010a
        /*02de*/ 	.byte	0x3f
	.zero		1


	//   ....[38]....
        /*02e0*/ 	.word	0x00005e90
        /*02e4*/ 	.word	0x00000004
        /*02e8*/ 	.word	0x00000000
        /*02ec*/ 	.short	0x010a
        /*02ee*/ 	.byte	0x3f
	.zero		1


	//   ....[39]....
        /*02f0*/ 	.word	0x00005f60
        /*02f4*/ 	.word	0x0000000e
        /*02f8*/ 	.word	0x00000048
        /*02fc*/ 	.short	0x010a
        /*02fe*/ 	.byte	0x3f
	.zero		1


	//   ....[40]....
        /*0300*/ 	.word	0x00006030
        /*0304*/ 	.word	0x00000007
        /*0308*/ 	.word	0x00000000
        /*030c*/ 	.short	0x010a
        /*030e*/ 	.byte	0x3f
	.zero		1


	//   ....[41]....
        /*0310*/ 	.word	0x00006080
        /*0314*/ 	.word	0x00000009
        /*0318*/ 	.word	0x00000000
        /*031c*/ 	.short	0x010a
        /*031e*/ 	.byte	0x3f
	.zero		1


	//   ....[42]....
        /*0320*/ 	.word	0x000060d0
        /*0324*/ 	.word	0x00000006
        /*0328*/ 	.word	0x00000000
        /*032c*/ 	.short	0x010a
        /*032e*/ 	.byte	0x3f
	.zero		1


	//   ....[43]....
        /*0330*/ 	.word	0x00006120
        /*0334*/ 	.word	0x00000009
        /*0338*/ 	.word	0x00000000
        /*033c*/ 	.short	0x010a
        /*033e*/ 	.byte	0x3f
	.zero		1


	//   ....[44]....
        /*0340*/ 	.word	0x00006170
        /*0344*/ 	.word	0x00000006
        /*0348*/ 	.word	0x00000000
        /*034c*/ 	.short	0x010a
        /*034e*/ 	.byte	0x3f
	.zero		1


	//   ....[45]....
        /*0350*/ 	.word	0x000061c0
        /*0354*/ 	.word	0x00000009
        /*0358*/ 	.word	0x00000000
        /*035c*/ 	.short	0x010a
        /*035e*/ 	.byte	0x3f
	.zero		1


	//   ....[46]....
        /*0360*/ 	.word	0x00006210
        /*0364*/ 	.word	0x00000006
        /*0368*/ 	.word	0x00000000
        /*036c*/ 	.short	0x010a
        /*036e*/ 	.byte	0x3f
	.zero		1


	//   ....[47]....
        /*0370*/ 	.word	0x00006260
        /*0374*/ 	.word	0x00000009
        /*0378*/ 	.word	0x00000000
        /*037c*/ 	.short	0x010a
        /*037e*/ 	.byte	0x3f
	.zero		1


	//----- nvinfo : EIATTR_NUM_MBARRIERS
	.align		4
.L_35:
        /*0380*/ 	.byte	0x03, 0x38
        /*0382*/ 	.short	0x0014


	//----- nvinfo : EIATTR_EXIT_INSTR_OFFSETS
	.align		4
        /*0384*/ 	.byte	0x04, 0x1c
        /*0386*/ 	.short	(.L_37 - .L_36)


	//   ....[0]....
.L_36:
        /*0388*/ 	.word	0x000006b0


	//   ....[1]....
        /*038c*/ 	.word	0x00000f70


	//   ....[2]....
        /*0390*/ 	.word	0x00004520


	//   ....[3]....
        /*0394*/ 	.word	0x00004b50


	//   ....[4]....
        /*0398*/ 	.word	0x00005e20


	//----- nvinfo : EIATTR_MAX_THREADS
	.align		4
.L_37:
        /*039c*/ 	.byte	0x04, 0x05
        /*039e*/ 	.short	(.L_39 - .L_38)
.L_38:
        /*03a0*/ 	.word	0x00000180
        /*03a4*/ 	.word	0x00000001
        /*03a8*/ 	.word	0x00000001


	//----- nvinfo : EIATTR_CRS_STACK_SIZE
	.align		4
.L_39:
        /*03ac*/ 	.byte	0x04, 0x1e
        /*03ae*/ 	.short	(.L_41 - .L_40)
.L_40:
        /*03b0*/ 	.word	0x00000000


	//----- nvinfo : EIATTR_CBANK_PARAM_SIZE
	.align		4
.L_41:
        /*03b4*/ 	.byte	0x03, 0x19
        /*03b6*/ 	.short	0x0470


	//----- nvinfo : EIATTR_PARAM_CBANK
	.align		4
        /*03b8*/ 	.byte	0x04, 0x0a
        /*03ba*/ 	.short	(.L_43 - .L_42)
	.align		4
.L_42:
        /*03bc*/ 	.word	index@(.nv.constant0._ZN7cutlass13device_kernelINS_4gemm6kernel13GemmUniversalIN4cute5tupleIJiiiiEEENS1_10collective13CollectiveMmaINS1_34MainloopSm90TmaGmmaWarpSpecializedILi9ENS5_IJNS4_1CILi1EEESB_SB_EEENS1_35KernelTmaWarpSpecializedCooperativeEEENS5_IJNSA_ILi384EEENSA_ILi16EEENSA_ILi32EEEEEENS_6half_tENS5_IJlSB_lEEESJ_SK_NS4_8TiledMMAINS4_8MMA_AtomIJNS4_4SM904GMMA25MMA_64x16x16_F32F16F16_SSILNSO_5MajorE0ELSQ_0ELNSO_7ScaleInE1ELSR_1EEEEEENS4_6LayoutINS5_IJNSA_ILi2EEESB_SB_EEENS5_IJSB_NSA_ILi0EEESX_EEEEENS5_IJNS4_10UnderscoreES10_S10_EEEEENS4_13SM90_TMA_LOADENS4_14ComposedLayoutINS4_7SwizzleILi2ELi4ELi3EEENS4_18smem_ptr_flag_bitsILi16EEENSU_INS5_IJNSA_ILi8EEESH_EEENS5_IJSH_SB_EEEEEEEvNS4_8identityES13_S1D_vS1E_EENS_8epilogue10collective6detail29Sm90TmaWarpSpecializedAdapterINS1H_15DefaultEpilogueISJ_SK_SK_NS1G_6thread17LinearCombinationISJ_Li1EffLNS1L_9ScaleType4KindE0ELNS_15FloatRoundStyleE2ESJ_EENS1_15EpilogueDefaultEEEEEvvEEEEvNT_6ParamsE)
        /*03c0*/ 	.short	0x0210
        /*03c2*/ 	.short	0x0470


	//----- nvinfo : EIATTR_SW_WAR
	.align		4
.L_43:
        /*03c4*/ 	.byte	0x04, 0x36
        /*03c6*/ 	.short	(.L_45 - .L_44)
.L_44:
        /*03c8*/ 	.word	0x00000008
.L_45:


//--------------------- .nv.callgraph             --------------------------
	.section	.nv.callgraph,"",@"SHT_CUDA_CALLGRAPH"
	.align	4
	.sectionentsize	8
	.align		4
        /*0000*/ 	.word	0x00000000
	.align		4
        /*0004*/ 	.word	0xffffffff
	.align		4
        /*0008*/ 	.word	index@(_ZN7cutlass13device_kernelINS_4gemm6kernel13GemmUniversalIN4cute5tupleIJiiiiEEENS1_10collective13CollectiveMmaINS1_34MainloopSm90TmaGmmaWarpSpecializedILi9ENS5_IJNS4_1CILi1EEESB_SB_EEENS1_35KernelTmaWarpSpecializedCooperativeEEENS5_IJNSA_ILi384EEENSA_ILi16EEENSA_ILi32EEEEEENS_6half_tENS5_IJlSB_lEEESJ_SK_NS4_8TiledMMAINS4_8MMA_AtomIJNS4_4SM904GMMA25MMA_64x16x16_F32F16F16_SSILNSO_5MajorE0ELSQ_0ELNSO_7ScaleInE1ELSR_1EEEEEENS4_6LayoutINS5_IJNSA_ILi2EEESB_SB_EEENS5_IJSB_NSA_ILi0EEESX_EEEEENS5_IJNS4_10UnderscoreES10_S10_EEEEENS4_13SM90_TMA_LOADENS4_14ComposedLayoutINS4_7SwizzleILi2ELi4ELi3EEENS4_18smem_ptr_flag_bitsILi16EEENSU_INS5_IJNSA_ILi8EEESH_EEENS5_IJSH_SB_EEEEEEEvNS4_8identityES13_S1D_vS1E_EENS_8epilogue10collective6detail29Sm90TmaWarpSpecializedAdapterINS1H_15DefaultEpilogueISJ_SK_SK_NS1G_6thread17LinearCombinationISJ_Li1EffLNS1L_9ScaleType4KindE0ELNS_15FloatRoundStyleE2ESJ_EENS1_15EpilogueDefaultEEEEEvvEEEEvNT_6ParamsE)
	.align		4
        /*000c*/ 	.word	index@(__assertfail)
	.align		4
        /*0010*/ 	.word	0x00000000
	.align		4
        /*0014*/ 	.word	0xfffffffe
	.align		4
        /*0018*/ 	.word	0x00000000
	.align		4
        /*001c*/ 	.word	0xfffffffd
	.align		4
        /*0020*/ 	.word	0x00000000
	.align		4
        /*0024*/ 	.word	0xfffffffc


//--------------------- .nv.constant4             --------------------------
	.section	.nv.constant4,"a",@progbits
	.align	8
	.align		8
.nv.constant4:
        /*0000*/ 	.dword	__assertfail
	.align		8
        /*0008*/ 	.dword	__unnamed_1
	.align		8
        /*0010*/ 	.dword	_ZN39_INTERNAL_1c6fef66_4_k_cu_f93c1dcd_74054cuda3std3__45__cpo5beginE
	.align		8
        /*0018*/ 	.dword	_ZN39_INTERNAL_1c6fef66_4_k_cu_f93c1dcd_74054cuda3std3__45__cpo3endE
	.align		8
        /*0020*/ 	.dword	_ZN39_INTERNAL_1c6fef66_4_k_cu_f93c1dcd_74054cuda3std3__45__cpo6cbeginE
	.align		8
        /*0028*/ 	.dword	_ZN39_INTERNAL_1c6fef66_4_k_cu_f93c1dcd_74054cuda3std3__45__cpo4cendE
	.align		8
        /*0030*/ 	.dword	_ZN39_INTERNAL_1c6fef66_4_k_cu_f93c1dcd_74054cuda3std3__441_GLOBAL__N__1c6fef66_4_k_cu_f93c1dcd_74056ignoreE
	.align		8
        /*0038*/ 	.dword	_ZN39_INTERNAL_1c6fef66_4_k_cu_f93c1dcd_74054cuda3std3__419piecewise_constructE
	.align		8
        /*0040*/ 	.dword	_ZN39_INTERNAL_1c6fef66_4_k_cu_f93c1dcd_74054cuda3std3__48in_placeE
	.align		8
        /*0048*/ 	.dword	_ZN39_INTERNAL_1c6fef66_4_k_cu_f93c1dcd_74054cuda3std6ranges3__45__cpo4swapE
	.align		8
        /*0050*/ 	.dword	_ZN39_INTERNAL_1c6fef66_4_k_cu_f93c1dcd_74054cuda3std6ranges3__45__cpo9iter_moveE
	.align		8
        /*0058*/ 	.dword	_ZN39_INTERNAL_1c6fef66_4_k_cu_f93c1dcd_74054cute7productE
	.align		8
        /*0060*/ 	.dword	_ZN39_INTERNAL_1c6fef66_4_k_cu_f93c1dcd_74054cute1_E
	.align		8
        /*0068*/ 	.dword	$str$22
	.align		8
        /*0070*/ 	.dword	$str$23


//--------------------- .text._ZN7cutlass13device_kernelINS_4gemm6kernel13GemmUniversalIN4cute5tupleIJiiiiEEENS1_10collective13CollectiveMmaINS1_34MainloopSm90TmaGmmaWarpSpecializedILi9ENS5_IJNS4_1CILi1EEESB_SB_EEENS1_35KernelTmaWarpSpecializedCooperativeEEENS5_IJNSA_ILi384EEENSA_ILi16EEENSA_ILi32EEEEEENS_6half_tENS5_IJlSB_lEEESJ_SK_NS4_8TiledMMAINS4_8MMA_AtomIJNS4_4SM904GMMA25MMA_64x16x16_F32F16F16_SSILNSO_5MajorE0ELSQ_0ELNSO_7ScaleInE1ELSR_1EEEEEENS4_6LayoutINS5_IJNSA_ILi2EEESB_SB_EEENS5_IJSB_NSA_ILi0EEESX_EEEEENS5_IJNS4_10UnderscoreES10_S10_EEEEENS4_13SM90_TMA_LOADENS4_14ComposedLayoutINS4_7SwizzleILi2ELi4ELi3EEENS4_18smem_ptr_flag_bitsILi16EEENSU_INS5_IJNSA_ILi8EEESH_EEENS5_IJSH_SB_EEEEEEEvNS4_8identityES13_S1D_vS1E_EENS_8epilogue10collective6detail29Sm90TmaWarpSpecializedAdapterINS1H_15DefaultEpilogueISJ_SK_SK_NS1G_6thread17LinearCombinationISJ_Li1EffLNS1L_9ScaleType4KindE0ELNS_15FloatRoundStyleE2ESJ_EENS1_15EpilogueDefaultEEEEEvvEEEEvNT_6ParamsE --------------------------
	.section	.text._ZN7cutlass13device_kernelINS_4gemm6kernel13GemmUniversalIN4cute5tupleIJiiiiEEENS1_10collective13CollectiveMmaINS1_34MainloopSm90TmaGmmaWarpSpecializedILi9ENS5_IJNS4_1CILi1EEESB_SB_EEENS1_35KernelTmaWarpSpecializedCooperativeEEENS5_IJNSA_ILi384EEENSA_ILi16EEENSA_ILi32EEEEEENS_6half_tENS5_IJlSB_lEEESJ_SK_NS4_8TiledMMAINS4_8MMA_AtomIJNS4_4SM904GMMA25MMA_64x16x16_F32F16F16_SSILNSO_5MajorE0ELSQ_0ELNSO_7ScaleInE1ELSR_1EEEEEENS4_6LayoutINS5_IJNSA_ILi2EEESB_SB_EEENS5_IJSB_NSA_ILi0EEESX_EEEEENS5_IJNS4_10UnderscoreES10_S10_EEEEENS4_13SM90_TMA_LOADENS4_14ComposedLayoutINS4_7SwizzleILi2ELi4ELi3EEENS4_18smem_ptr_flag_bitsILi16EEENSU_INS5_IJNSA_ILi8EEESH_EEENS5_IJSH_SB_EEEEEEEvNS4_8identityES13_S1D_vS1E_EENS_8epilogue10collective6detail29Sm90TmaWarpSpecializedAdapterINS1H_15DefaultEpilogueISJ_SK_SK_NS1G_6thread17LinearCombinationISJ_Li1EffLNS1L_9ScaleType4KindE0ELNS_15FloatRoundStyleE2ESJ_EENS1_15EpilogueDefaultEEEEEvvEEEEvNT_6ParamsE,"ax",@progbits
	.align	128
.text._ZN7cutlass13device_kernelINS_4gemm6kernel13GemmUniversalIN4cute5tupleIJiiiiEEENS1_10collective13CollectiveMmaINS1_34MainloopSm90TmaGmmaWarpSpecializedILi9ENS5_IJNS4_1CILi1EEESB_SB_EEENS1_35KernelTmaWarpSpecializedCooperativeEEENS5_IJNSA_ILi384EEENSA_ILi16EEENSA_ILi32EEEEEENS_6half_tENS5_IJlSB_lEEESJ_SK_NS4_8TiledMMAINS4_8MMA_AtomIJNS4_4SM904GMMA25MMA_64x16x16_F32F16F16_SSILNSO_5MajorE0ELSQ_0ELNSO_7ScaleInE1ELSR_1EEEEEENS4_6LayoutINS5_IJNSA_ILi2EEESB_SB_EEENS5_IJSB_NSA_ILi0EEESX_EEEEENS5_IJNS4_10UnderscoreES10_S10_EEEEENS4_13SM90_TMA_LOADENS4_14ComposedLayoutINS4_7SwizzleILi2ELi4ELi3EEENS4_18smem_ptr_flag_bitsILi16EEENSU_INS5_IJNSA_ILi8EEESH_EEENS5_IJSH_SB_EEEEEEEvNS4_8identityES13_S1D_vS1E_EENS_8epilogue10collective6detail29Sm90TmaWarpSpecializedAdapterINS1H_15DefaultEpilogueISJ_SK_SK_NS1G_6thread17LinearCombinationISJ_Li1EffLNS1L_9ScaleType4KindE0ELNS_15FloatRoundStyleE2ESJ_EENS1_15EpilogueDefaultEEEEEvvEEEEvNT_6ParamsE:
        .type           _ZN7cutlass13device_kernelINS_4gemm6kernel13GemmUniversalIN4cute5tupleIJiiiiEEENS1_10collective13CollectiveMmaINS1_34MainloopSm90TmaGmmaWarpSpecializedILi9ENS5_IJNS4_1CILi1EEESB_SB_EEENS1_35KernelTmaWarpSpecializedCooperativeEEENS5_IJNSA_ILi384EEENSA_ILi16EEENSA_ILi32EEEEEENS_6half_tENS5_IJlSB_lEEESJ_SK_NS4_8TiledMMAINS4_8MMA_AtomIJNS4_4SM904GMMA25MMA_64x16x16_F32F16F16_SSILNSO_5MajorE0ELSQ_0ELNSO_7ScaleInE1ELSR_1EEEEEENS4_6LayoutINS5_IJNSA_ILi2EEESB_SB_EEENS5_IJSB_NSA_ILi0EEESX_EEEEENS5_IJNS4_10UnderscoreES10_S10_EEEEENS4_13SM90_TMA_LOADENS4_14ComposedLayoutINS4_7SwizzleILi2ELi4ELi3EEENS4_18smem_ptr_flag_bitsILi16EEENSU_INS5_IJNSA_ILi8EEESH_EEENS5_IJSH_SB_EEEEEEEvNS4_8identityES13_S1D_vS1E_EENS_8epilogue10collective6detail29Sm90TmaWarpSpecializedAdapterINS1H_15DefaultEpilogueISJ_SK_SK_NS1G_6thread17LinearCombinationISJ_Li1EffLNS1L_9ScaleType4KindE0ELNS_15FloatRoundStyleE2ESJ_EENS1_15EpilogueDefaultEEEEEvvEEEEvNT_6ParamsE,@function
        .size           _ZN7cutlass13device_kernelINS_4gemm6kernel13GemmUniversalIN4cute5tupleIJiiiiEEENS1_10collective13CollectiveMmaINS1_34MainloopSm90TmaGmmaWarpSpecializedILi9ENS5_IJNS4_1CILi1EEESB_SB_EEENS1_35KernelTmaWarpSpecializedCooperativeEEENS5_IJNSA_ILi384EEENSA_ILi16EEENSA_ILi32EEEEEENS_6half_tENS5_IJlSB_lEEESJ_SK_NS4_8TiledMMAINS4_8MMA_AtomIJNS4_4SM904GMMA25MMA_64x16x16_F32F16F16_SSILNSO_5MajorE0ELSQ_0ELNSO_7ScaleInE1ELSR_1EEEEEENS4_6LayoutINS5_IJNSA_ILi2EEESB_SB_EEENS5_IJSB_NSA_ILi0EEESX_EEEEENS5_IJNS4_10UnderscoreES10_S10_EEEEENS4_13SM90_TMA_LOADENS4_14ComposedLayoutINS4_7SwizzleILi2ELi4ELi3EEENS4_18smem_ptr_flag_bitsILi16EEENSU_INS5_IJNSA_ILi8EEESH_EEENS5_IJSH_SB_EEEEEEEvNS4_8identityES13_S1D_vS1E_EENS_8epilogue10collective6detail29Sm90TmaWarpSpecializedAdapterINS1H_15DefaultEpilogueISJ_SK_SK_NS1G_6thread17LinearCombinationISJ_Li1EffLNS1L_9ScaleType4KindE0ELNS_15FloatRoundStyleE2ESJ_EENS1_15EpilogueDefaultEEEEEvvEEEEvNT_6ParamsE,(.L_x_117 - _ZN7cutlass13device_kernelINS_4gemm6kernel13GemmUniversalIN4cute5tupleIJiiiiEEENS1_10collective13CollectiveMmaINS1_34MainloopSm90TmaGmmaWarpSpecializedILi9ENS5_IJNS4_1CILi1EEESB_SB_EEENS1_35KernelTmaWarpSpecializedCooperativeEEENS5_IJNSA_ILi384EEENSA_ILi16EEENSA_ILi32EEEEEENS_6half_tENS5_IJlSB_lEEESJ_SK_NS4_8TiledMMAINS4_8MMA_AtomIJNS4_4SM904GMMA25MMA_64x16x16_F32F16F16_SSILNSO_5MajorE0ELSQ_0ELNSO_7ScaleInE1ELSR_1EEEEEENS4_6LayoutINS5_IJNSA_ILi2EEESB_SB_EEENS5_IJSB_NSA_ILi0EEESX_EEEEENS5_IJNS4_10UnderscoreES10_S10_EEEEENS4_13SM90_TMA_LOADENS4_14ComposedLayoutINS4_7SwizzleILi2ELi4ELi3EEENS4_18smem_ptr_flag_bitsILi16EEENSU_INS5_IJNSA_ILi8EEESH_EEENS5_IJSH_SB_EEEEEEEvNS4_8identityES13_S1D_vS1E_EENS_8epilogue10collective6detail29Sm90TmaWarpSpecializedAdapterINS1H_15DefaultEpilogueISJ_SK_SK_NS1G_6thread17LinearCombinationISJ_Li1EffLNS1L_9ScaleType4KindE0ELNS_15FloatRoundStyleE2ESJ_EENS1_15EpilogueDefaultEEEEEvvEEEEvNT_6ParamsE)
        .other          _ZN7cutlass13device_kernelINS_4gemm6kernel13GemmUniversalIN4cute5tupleIJiiiiEEENS1_10collective13CollectiveMmaINS1_34MainloopSm90TmaGmmaWarpSpecializedILi9ENS5_IJNS4_1CILi1EEESB_SB_EEENS1_35KernelTmaWarpSpecializedCooperativeEEENS5_IJNSA_ILi384EEENSA_ILi16EEENSA_ILi32EEEEEENS_6half_tENS5_IJlSB_lEEESJ_SK_NS4_8TiledMMAINS4_8MMA_AtomIJNS4_4SM904GMMA25MMA_64x16x16_F32F16F16_SSILNSO_5MajorE0ELSQ_0ELNSO_7ScaleInE1ELSR_1EEEEEENS4_6LayoutINS5_IJNSA_ILi2EEESB_SB_EEENS5_IJSB_NSA_ILi0EEESX_EEEEENS5_IJNS4_10UnderscoreES10_S10_EEEEENS4_13SM90_TMA_LOADENS4_14ComposedLayoutINS4_7SwizzleILi2ELi4ELi3EEENS4_18smem_ptr_flag_bitsILi16EEENSU_INS5_IJNSA_ILi8EEESH_EEENS5_IJSH_SB_EEEEEEEvNS4_8identityES13_S1D_vS1E_EENS_8epilogue10collective6detail29Sm90TmaWarpSpecializedAdapterINS1H_15DefaultEpilogueISJ_SK_SK_NS1G_6thread17LinearCombinationISJ_Li1EffLNS1L_9ScaleType4KindE0ELNS_15FloatRoundStyleE2ESJ_EENS1_15EpilogueDefaultEEEEEvvEEEEvNT_6ParamsE,@"STO_CUDA_ENTRY STV_DEFAULT"
_ZN7cutlass13device_kernelINS_4gemm6kernel13GemmUniversalIN4cute5tupleIJiiiiEEENS1_10collective13CollectiveMmaINS1_34MainloopSm90TmaGmmaWarpSpecializedILi9ENS5_IJNS4_1CILi1EEESB_SB_EEENS1_35KernelTmaWarpSpecializedCooperativeEEENS5_IJNSA_ILi384EEENSA_ILi16EEENSA_ILi32EEEEEENS_6half_tENS5_IJlSB_lEEESJ_SK_NS4_8TiledMMAINS4_8MMA_AtomIJNS4_4SM904GMMA25MMA_64x16x16_F32F16F16_SSILNSO_5MajorE0ELSQ_0ELNSO_7ScaleInE1ELSR_1EEEEEENS4_6LayoutINS5_IJNSA_ILi2EEESB_SB_EEENS5_IJSB_NSA_ILi0EEESX_EEEEENS5_IJNS4_10UnderscoreES10_S10_EEEEENS4_13SM90_TMA_LOADENS4_14ComposedLayoutINS4_7SwizzleILi2ELi4ELi3EEENS4_18smem_ptr_flag_bitsILi16EEENSU_INS5_IJNSA_ILi8EEESH_EEENS5_IJSH_SB_EEEEEEEvNS4_8identityES13_S1D_vS1E_EENS_8epilogue10collective6detail29Sm90TmaWarpSpecializedAdapterINS1H_15DefaultEpilogueISJ_SK_SK_NS1G_6thread17LinearCombinationISJ_Li1EffLNS1L_9ScaleType4KindE0ELNS_15FloatRoundStyleE2ESJ_EENS1_15EpilogueDefaultEEEEEvvEEEEvNT_6ParamsE:
[----:B------:R-:W0:Y:S01]  /*0000*/  LDC R1, c[0x0][0x28] ;  /* 0x00000a00ff017b82 */ /* 0x000e220000000800 */
[----:B------:R-:W1:Y:S01]  /*0010*/  S2R R18, SR_TID.X ;  /* 0x0000000000127919 */ /* 0x000e620000002100 */
[----:B------:R-:W-:Y:S01]  /*0020*/  ELECT P0, URZ, PT ;  /* 0x00000000003f782f */ /* 0x000fe20003800000 */
[----:B------:R-:W-:Y:S01]  /*0030*/  BSSY B0, `(.L_x_0) ;  /* 0x000000f000007945 */ /* 0x000fe20003800000 */
[--C-:B-1----:R-:W-:Y:S02]  /*0040*/  SHF.R.U32.HI R0, RZ, 0x5, R18.reuse ;  /* 0x00000005ff007819 */ /* 0x102fe40000011612 */
[----:B------:R-:W-:-:S03]  /*0050*/  SHF.R.U32.HI R22, RZ, 0x7, R18 ;  /* 0x00000007ff167819 */ /* 0x000fc60000011612 */
[----:B------:R-:W1:Y:S04]  /*0060*/  SHFL.IDX PT, R5, R0, RZ, 0x1f ;  /* 0x00001fff00057589 */ /* 0x000e6800000e0000 */
[----:B------:R2:W3:Y:S01]  /*0070*/  SHFL.IDX PT, R8, R22, RZ, 0x1f ;  /* 0x00001fff16087589 */ /* 0x0004e200000e0000 */
[----:B-1----:R-:W-:-:S13]  /*0080*/  ISETP.NE.OR P0, PT, R5, RZ, !P0 ;  /* 0x000000ff0500720c */ /* 0x002fda0004705670 */
[----:B0-23--:R-:W-:Y:S05]  /*0090*/  @P0 BRA `(.L_x_1) ;  /* 0x0000000000200947 */ /* 0x00dfea0003800000 */
[----:B------:R-:W-:Y:S02]  /*00a0*/  ULDC.64 UR4, c[0x0][0x198] ;  /* 0x0000660000047ab9 */ /* 0x000fe40000000a00 */
[----:B------:R-:W-:Y:S02]  /*00b0*/  UIADD3 UR6, UP0, UR4, 0xf0, URZ ;  /* 0x000000f004067890 */ /* 0x000fe4000ff1e03f */
[----:B------:R-:W-:Y:S02]  /*00c0*/  UIADD3 UR4, UP1, UR4, 0x1f0, URZ ;  /* 0x000001f004047890 */ /* 0x000fe4000ff3e03f */
[----:B------:R-:W-:Y:S02]  /*00d0*/  UIADD3.X UR7, URZ, UR5, URZ, UP0, !UPT ;  /* 0x000000053f077290 */ /* 0x000fe400087fe43f */
[----:B------:R-:W-:-:S07]  /*00e0*/  UIADD3.X UR5, URZ, UR5, URZ, UP1, !UPT ;  /* 0x000000053f057290 */ /* 0x000fce0008ffe43f */
[----:B------:R0:W-:Y:S02]  /*00f0*/  UTMACCTL.PF [UR6] ;  /* 0x00000000060079b9 */ /* 0x0001e40008040000 */
[----:B------:R0:W-:Y:S02]  /*0100*/  UTMACCTL.PF [UR4] ;  /* 0x00000000040079b9 */ /* 0x0001e40008040000 */
[----:B0-----:R-:W-:Y:S01]  /*0110*/  NOP ;  /* 0x0000000000007918 */ /* 0x001fe20000000000 */
.L_x_1:
[----:B------:R-:W-:Y:S05]  /*0120*/  BSYNC B0 ;  /* 0x0000000000007941 */ /* 0x000fea0003800000 */
.L_x_0:
[----:B------:R-:W0:Y:S02]  /*0130*/  SHFL.IDX PT, R2, R0, RZ, 0x1f ;  /* 0x00001fff00027589 */ /* 0x000e2400000e0000 */
[----:B0-----:R-:W-:-:S13]  /*0140*/  ISETP.NE.AND P0, PT, R2, RZ, PT ;  /* 0x000000ff0200720c */ /* 0x001fda0003f05270 */
[----:B------:R-:W-:Y:S05]  /*0150*/  @P0 BRA `(.L_x_2) ;  /* 0x00000000008c0947 */ /* 0x000fea0003800000 */
[----:B------:R-:W-:Y:S01]  /*0160*/  ELECT P0, URZ, PT ;  /* 0x00000000003f782f */ /* 0x000fe20003800000 */
[----:B------:R-:W-:-:S12]  /*0170*/  BSSY B0, `(.L_x_2) ;  /* 0x0000021000007945 */ /* 0x000fd80003800000 */
[----:B------:R-:W-:Y:S05]  /*0180*/  @!P0 BRA `(.L_x_3) ;  /* 0x00000000007c8947 */ /* 0x000fea0003800000 */
[----:B------:R-:W0:Y:S01]  /*0190*/  S2UR UR8, SR_CgaCtaId ;  /* 0x00000000000879c3 */ /* 0x000e220000008800 */
[----:B------:R-:W-:Y:S01]  /*01a0*/  UMOV UR4, 0x400 ;  /* 0x0000040000047882 */ /* 0x000fe20000000000 */
[----:B------:R-:W-:Y:S01]  /*01b0*/  UMOV UR5, 0x1 ;  /* 0x0000000100057882 */ /* 0x000fe20000000000 */
[----:B------:R-:W-:Y:S02]  /*01c0*/  UMOV UR6, 0x100 ;  /* 0x0000010000067882 */ /* 0x000fe40000000000 */
[----:B------:R-:W-:-:S04]  /*01d0*/  UIADD3 UR6, -UR6, 0x100000, URZ ;  /* 0x0010000006067890 */ /* 0x000fc8000fffe13f */
[----:B------:R-:W-:Y:S02]  /*01e0*/  USHF.L.U32 UR7, UR6, 0xb, URZ ;  /* 0x0000000b06077899 */ /* 0x000fe4000800063f */
[----:B------:R-:W-:Y:S02]  /*01f0*/  USHF.L.U32 UR6, UR6, 0x1, URZ ;  /* 0x0000000106067899 */ /* 0x000fe4000800063f */
[----:B0-----:R-:W-:Y:S02]  /*0200*/  ULEA UR8, UR8, UR4, 0x18 ;  /* 0x0000000408087291 */ /* 0x001fe4000f8ec03f */
[----:B------:R-:W-:-:S04]  /*0210*/  UIADD3 UR4, -UR5, 0x100000, URZ ;  /* 0x0010000005047890 */ /* 0x000fc8000fffe13f */
[----:B------:R-:W-:Y:S02]  /*0220*/  USHF.L.U32 UR5, UR4, 0xb, URZ ;  /* 0x0000000b04057899 */ /* 0x000fe4000800063f */
[----:B------:R-:W-:Y:S01]  /*0230*/  USHF.L.U32 UR4, UR4, 0x1, URZ ;  /* 0x0000000104047899 */ /* 0x000fe2000800063f */
[----:B------:R-:W0:Y:S11]  /*0240*/  FENCE.VIEW.ASYNC.S ;  /* 0x00000000000073c6 */ /* 0x000e360000000000 */
[----:B0-----:R0:W1:Y:S01]  /*0250*/  SYNCS.EXCH.64 URZ, [UR8], UR4 ;  /* 0x00000004083f75b2 */ /* 0x0010620008000100 */
[----:B------:R0:W2:Y:S01]  /*0260*/  SYNCS.EXCH.64 URZ, [UR8+0x48], UR6 ;  /* 0x00004806083f75b2 */ /* 0x0000a20008000100 */
[----:B------:R0:W3:Y:S01]  /*0270*/  SYNCS.EXCH.64 URZ, [UR8+0x8], UR4 ;  /* 0x00000804083f75b2 */ /* 0x0000e20008000100 */
[----:B------:R0:W4:Y:S01]  /*0280*/  SYNCS.EXCH.64 URZ, [UR8+0x50], UR6 ;  /* 0x00005006083f75b2 */ /* 0x0001220008000100 */
[----:B------:R0:W0:Y:S01]  /*0290*/  SYNCS.EXCH.64 URZ, [UR8+0x10], UR4 ;  /* 0x00001004083f75b2 */ /* 0x0000220008000100 */
        /* <DEDUP_REMOVED lines=13> */
[----:B------:R-:W-:Y:S01]  /*0370*/  NOP ;  /* 0x0000000000007918 */ /* 0x000fe20000000000 */
.L_x_3:
[----:B0-----:R-:W-:Y:S05]  /*0380*/  BSYNC B0 ;  /* 0x0000000000007941 */ /* 0x001fea0003800000 */
.L_x_2:
[----:B------:R-:W0:Y:S01]  /*0390*/  SHFL.IDX PT, R0, R0, RZ, 0x1f ;  /* 0x00001fff00007589 */ /* 0x000e2200000e0000 */
[----:B------:R-:W-:Y:S01]  /*03a0*/  ELECT P0, URZ, PT ;  /* 0x00000000003f782f */ /* 0x000fe20003800000 */
[----:B------:R-:W5:Y:S01]  /*03b0*/  LDC R2, c[0x0][0x65c] ;  /* 0x00019700ff027b82 */ /* 0x000f620000000800 */
[----:B------:R-:W-:Y:S01]  /*03c0*/  SHF.R.S32.HI R6, RZ, 0x1f, R5 ;  /* 0x0000001fff067819 */ /* 0x000fe20000011405 */
[----:B------:R-:W1:Y:S01]  /*03d0*/  S2R R3, SR_CTAID.Y ;  /* 0x0000000000037919 */ /* 0x000e620000002600 */
[----:B------:R-:W-:Y:S01]  /*03e0*/  UMOV UR4, 0x20 ;  /* 0x0000002000047882 */ /* 0x000fe20000000000 */
[----:B------:R-:W-:Y:S01]  /*03f0*/  ISETP.NE.AND P2, PT, R8, RZ, PT ;  /* 0x000000ff0800720c */ /* 0x000fe20003f45270 */
[----:B------:R-:W-:Y:S01]  /*0400*/  NOP ;  /* 0x0000000000007918 */ /* 0x000fe20000000000 */
[----:B------:R-:W2:Y:S01]  /*0410*/  S2R R4, SR_CTAID.X ;  /* 0x0000000000047919 */ /* 0x000ea20000002500 */
[----:B------:R-:W-:Y:S01]  /*0420*/  LEA.HI R6, R6, R5, RZ, 0x2 ;  /* 0x0000000506067211 */ /* 0x000fe200078f10ff */
[----:B------:R-:W-:Y:S01]  /*0430*/  NOP ;  /* 0x0000000000007918 */ /* 0x000fe20000000000 */
[----:B0-----:R-:W-:-:S02]  /*0440*/  ISETP.NE.OR P0, PT, R0, RZ, !P0 ;  /* 0x000000ff0000720c */ /* 0x001fc40004705670 */
[----:B-----5:R-:W-:-:S04]  /*0450*/  ISETP.NE.AND P3, PT, R2, 0x1, PT ;  /* 0x000000010200780c */ /* 0x020fc80003f65270 */
[----:B------:R-:W-:Y:S02]  /*0460*/  P2R R0, PR, RZ, 0x8 ;  /* 0x00000008ff007803 */ /* 0x000fe40000000000 */
[----:B------:R-:W-:-:S05]  /*0470*/  LOP3.LUT R0, R6, 0xfffffffc, RZ, 0xc0, !PT ;  /* 0xfffffffc06007812 */ /* 0x000fca00078ec0ff */
[----:B------:R-:W-:Y:S01]  /*0480*/  VOTEU.ALL UP0, P0 ;  /* 0x00000000003f7886 */ /* 0x000fe20000000000 */
[----:B------:R-:W-:Y:S01]  /*0490*/  IMAD.IADD R0, R5, 0x1, -R0 ;  /* 0x0000000105007824 */ /* 0x000fe200078e0a00 */
[----:B------:R-:W2:Y:S01]  /*04a0*/  @P3 LDC R17, c[0x0][0x10] ;  /* 0x00000400ff113b82 */ /* 0x000ea20000000800 */
[----:B------:R-:W-:Y:S01]  /*04b0*/  VOTEU.ALL UP1, P0 ;  /* 0x00000000003f7886 */ /* 0x000fe20000020000 */
[----:B-1----:R-:W-:Y:S01]  /*04c0*/  @P3 IMAD.MOV.U32 R6, RZ, RZ, R3 ;  /* 0x000000ffff063224 */ /* 0x002fe200078e0003 */
[----:B------:R-:W-:Y:S01]  /*04d0*/  @!UP0 UMOV UR6, 0x400 ;  /* 0x0000040000068882 */ /* 0x000fe20000000000 */
[----:B------:R-:W-:-:S04]  /*04e0*/  @!UP0 UIADD3 UR4, -UR4, 0x100000, URZ ;  /* 0x0010000004048890 */ /* 0x000fc8000fffe13f */
[----:B------:R-:W-:Y:S02]  /*04f0*/  @!UP0 USHF.L.U32 UR5, UR4, 0xb, URZ ;  /* 0x0000000b04058899 */ /* 0x000fe4000800063f */
[----:B------:R-:W-:Y:S01]  /*0500*/  @!UP0 USHF.L.U32 UR4, UR4, 0x1, URZ ;  /* 0x0000000104048899 */ /* 0x000fe2000800063f */
[----:B------:R-:W-:Y:S02]  /*0510*/  @P3 IMAD.MOV.U32 R7, RZ, RZ, RZ ;  /* 0x000000ffff073224 */ /* 0x000fe400078e00ff */
[----:B------:R-:W-:Y:S01]  /*0520*/  IMAD.MOV.U32 R5, RZ, RZ, RZ ;  /* 0x000000ffff057224 */ /* 0x000fe200078e00ff */
[----:B------:R-:W0:Y:S01]  /*0530*/  @!UP0 S2UR UR7, SR_CgaCtaId ;  /* 0x00000000000789c3 */ /* 0x000e220000008800 */
[----:B------:R-:W-:-:S07]  /*0540*/  @P3 IMAD.MOV.U32 R11, RZ, RZ, RZ ;  /* 0x000000ffff0b3224 */ /* 0x000fce00078e00ff */
[----:B------:R-:W1:Y:S01]  /*0550*/  @!P3 LDC R9, c[0x0][0xc] ;  /* 0x00000300ff09bb82 */ /* 0x000e620000000800 */
[----:B--2---:R-:W-:-:S04]  /*0560*/  @P3 IMAD.WIDE.U32 R16, R4, R17, R6 ;  /* 0x0000001104103225 */ /* 0x004fc800078e0006 */
[----:B------:R-:W-:Y:S01]  /*0570*/  @P3 IMAD.IADD R17, R17, 0x1, R11 ;  /* 0x0000000111113824 */ /* 0x000fe200078e020b */
[----:B0-----:R-:W-:Y:S01]  /*0580*/  @!UP0 ULEA UR6, UR7, UR6, 0x18 ;  /* 0x0000000607068291 */ /* 0x001fe2000f8ec03f */
[----:B------:R-:W-:Y:S01]  /*0590*/  VOTEU.ALL UP0, P0 ;  /* 0x00000000003f7886 */ /* 0x000fe20000000000 */
[----:B------:R-:W-:-:S04]  /*05a0*/  ISETP.NE.AND P0, PT, R0, 0x3, PT ;  /* 0x000000030000780c */ /* 0x000fc80003f05270 */
[----:B------:R-:W-:Y:S01]  /*05b0*/  ISETP.EQ.OR P0, PT, R0, RZ, !P0 ;  /* 0x000000ff0000720c */ /* 0x000fe20004702670 */
[----:B-1----:R-:W-:-:S03]  /*05c0*/  @!P3 IMAD.WIDE.U32 R6, R9, R3, R4 ;  /* 0x000000030906b225 */ /* 0x002fc600078e0004 */
[C---:B------:R-:W-:Y:S01]  /*05d0*/  ISETP.EQ.AND P0, PT, R8.reuse, RZ, P0 ;  /* 0x000000ff0800720c */ /* 0x040fe20000702270 */
[----:B------:R-:W-:Y:S01]  /*05e0*/  VIADD R8, R8, 0xffffffff ;  /* 0xffffffff08087836 */ /* 0x000fe20000000000 */
[----:B------:R-:W0:Y:S02]  /*05f0*/  FENCE.VIEW.ASYNC.S ;  /* 0x00000000000073c6 */ /* 0x000e240000000000 */
[----:B0-----:R0:W3:Y:S01]  /*0600*/  @!UP0 SYNCS.EXCH.64 URZ, [UR6+0xa0], UR4 ;  /* 0x0000a004063f85b2 */ /* 0x0010e20008000100 */
[----:B------:R-:W-:Y:S01]  /*0610*/  @!P3 IMAD.MOV.U32 R16, RZ, RZ, R6 ;  /* 0x000000ffff10b224 */ /* 0x000fe200078e0006 */
[----:B------:R-:W-:Y:S01]  /*0620*/  SEL R19, RZ, 0x1, !P0 ;  /* 0x00000001ff137807 */ /* 0x000fe20004000000 */
[----:B------:R-:W-:Y:S01]  /*0630*/  @!P3 IMAD.MOV.U32 R17, RZ, RZ, R7 ;  /* 0x000000ffff11b224 */ /* 0x000fe200078e0007 */
[----:B------:R-:W-:-:S04]  /*0640*/  ISETP.GE.U32.AND P1, PT, R8, 0x2, PT ;  /* 0x000000020800780c */ /* 0x000fc80003f26070 */
[----:B------:R-:W-:Y:S01]  /*0650*/  SEL R19, R19, 0x2, P1 ;  /* 0x0000000213137807 */ /* 0x000fe20000800000 */
[----:B------:R0:W3:Y:S01]  /*0660*/  @!UP1 SYNCS.EXCH.64 URZ, [UR6+0xa8], UR4 ;  /* 0x0000a804063f95b2 */ /* 0x0000e20008000100 */
[----:B------:R-:W-:Y:S01]  /*0670*/  NOP ;  /* 0x0000000000007918 */ /* 0x000fe20000000000 */
[----:B---34-:R-:W-:Y:S06]  /*0680*/  BAR.SYNC.DEFER_BLOCKING 0x0 ;  /* 0x0000000000007b1d */ /* 0x018fec0000010000 */
[----:B------:R-:W-:Y:S05]  /*0690*/  @!P2 BRA `(.L_x_4) ;  /* 0x0000003c00a4a947 */ /* 0x000fea0003800000 */
[----:B------:R-:W-:-:S13]  /*06a0*/  ISETP.GT.U32.AND P0, PT, R8, 0x1, PT ;  /* 0x000000010800780c */ /* 0x000fda0003f04070 */
[----:B0-----:R-:W-:Y:S05]  /*06b0*/  @P0 EXIT ;  /* 0x000000000000094d */ /* 0x001fea0003800000 */
[----:B------:R-:W-:Y:S01]  /*06c0*/  ULDC.64 UR4, c[0x0][0x650] ;  /* 0x0001940000047ab9 */ /* 0x000fe20000000a00 */
[----:B------:R-:W-:Y:S01]  /*06d0*/  PRMT R0, RZ, 0x7610, R0 ;  /* 0x00007610ff007816 */ /* 0x000fe20000000000 */
[----:B------:R-:W-:Y:S01]  /*06e0*/  IMAD.MOV.U32 R50, RZ, RZ, -0x1 ;  /* 0xffffffffff327424 */ /* 0x000fe200078e00ff */
[----:B------:R-:W-:Y:S01]  /*06f0*/  ISETP.GE.U32.AND P0, PT, R16, UR4, PT ;  /* 0x0000000410007c0c */ /* 0x000fe2000bf06070 */
[----:B------:R-:W-:Y:S02]  /*0700*/  IMAD.MOV.U32 R51, RZ, RZ, -0x1 ;  /* 0xffffffffff337424 */ /* 0x000fe400078e00ff */
[----:B------:R-:W-:Y:S01]  /*0710*/  IMAD.MOV.U32 R49, RZ, RZ, -0x1 ;  /* 0xffffffffff317424 */ /* 0x000fe200078e00ff */
[----:B------:R-:W-:-:S13]  /*0720*/  ISETP.GE.U32.AND.EX P0, PT, R17, UR5, PT, P0 ;  /* 0x0000000511007c0c */ /* 0x000fda000bf06100 */
[----:B------:R-:W-:Y:S05]  /*0730*/  @P0 BRA `(.L_x_5) ;  /* 0x0000000400540947 */ /* 0x000fea0003800000 */
[----:B------:R-:W0:Y:S01]  /*0740*/  LDC.64 R14, c[0x0][0x628] ;  /* 0x00018a00ff0e7b82 */ /* 0x000e220000000a00 */
[----:B------:R-:W-:Y:S02]  /*0750*/  IMAD.MOV.U32 R6, RZ, RZ, R16 ;  /* 0x000000ffff067224 */ /* 0x000fe400078e0010 */
[----:B------:R-:W-:-:S05]  /*0760*/  IMAD.MOV.U32 R7, RZ, RZ, R17 ;  /* 0x000000ffff077224 */ /* 0x000fca00078e0011 */
[----:B------:R-:W1:Y:S08]  /*0770*/  LDC R0, c[0x0][0x630] ;  /* 0x00018c00ff007b82 */ /* 0x000e700000000800 */
[----:B------:R-:W2:Y:S01]  /*0780*/  LDC.64 R20, c[0x0][0x620] ;  /* 0x00018800ff147b82 */ /* 0x000ea20000000a00 */
[----:B0-----:R-:W-:-:S04]  /*0790*/  ISETP.NE.U32.AND P0, PT, R14, RZ, PT ;  /* 0x000000ff0e00720c */ /* 0x001fc80003f05070 */
[----:B------:R-:W-:-:S13]  /*07a0*/  ISETP.NE.AND.EX P0, PT, R15, RZ, PT, P0 ;  /* 0x000000ff0f00720c */ /* 0x000fda0003f05300 */
[----:B-12---:R-:W-:Y:S05]  /*07b0*/  @!P0 BRA `(.L_x_6) ;  /* 0x0000000000288947 */ /* 0x006fea0003800000 */
[----:B------:R-:W0:Y:S02]  /*07c0*/  LDC R11, c[0x0][0x634] ;  /* 0x00018d00ff0b7b82 */ /* 0x000e240000000800 */
[----:B0-----:R-:W-:-:S05]  /*07d0*/  IADD3 R11, P0, R16, R11, RZ ;  /* 0x0000000b100b7210 */ /* 0x001fca0007f1e0ff */
[----:B------:R-:W-:-:S04]  /*07e0*/  IMAD.X R13, RZ, RZ, R17, P0 ;  /* 0x000000ffff0d7224 */ /* 0x000fc800000e0611 */
[----:B------:R-:W-:-:S04]  /*07f0*/  IMAD.WIDE.U32 R6, R13, R14, RZ ;  /* 0x0000000e0d067225 */ /* 0x000fc800078e00ff */
[----:B------:R-:W-:-:S04]  /*0800*/  IMAD.WIDE.U32 R8, P0, R11, R15, R6 ;  /* 0x0000000f0b087225 */ /* 0x000fc80007800006 */
[----:B------:R-:W-:-:S04]  /*0810*/  IMAD.WIDE.U32 R6, R11, R14, RZ ;  /* 0x0000000e0b067225 */ /* 0x000fc800078e00ff */
[----:B------:R-:W-:Y:S01]  /*0820*/  IMAD.X R11, RZ, RZ, RZ, P0 ;  /* 0x000000ffff0b7224 */ /* 0x000fe200000e06ff */
[----:B------:R-:W-:Y:S01]  /*0830*/  IADD3 RZ, P0, R7, R8, RZ ;  /* 0x0000000807ff7210 */ /* 0x000fe20007f1e0ff */
[----:B------:R-:W-:-:S04]  /*0840*/  IMAD.MOV.U32 R10, RZ, RZ, R9 ;  /* 0x000000ffff0a7224 */ /* 0x000fc800078e0009 */
[----:B------:R-:W-:-:S08]  /*0850*/  IMAD.WIDE.U32.X R6, R13, R15, R10, P0 ;  /* 0x0000000f0d067225 */ /* 0x000fd000000e040a */
.L_x_6:
[-CC-:B------:R-:W-:Y:S01]  /*0860*/  SHF.R.U64 R49, R6, R0.reuse, R7.reuse ;  /* 0x0000000006317219 */ /* 0x180fe20000001207 */
[----:B------:R-:W0:Y:S01]  /*0870*/  LDC R10, c[0x0][0x618] ;  /* 0x00018600ff0a7b82 */ /* 0x000e220000000800 */
[----:B------:R-:W-:Y:S01]  /*0880*/  SHF.R.U32.HI R5, RZ, R0, R7 ;  /* 0x00000000ff057219 */ /* 0x000fe20000011607 */
[----:B------:R-:W-:Y:S01]  /*0890*/  ULDC UR4, c[0x0][0x150] ;  /* 0x0000540000047ab9 */ /* 0x000fe20000000800 */
[----:B------:R-:W-:Y:S02]  /*08a0*/  IADD3 R9, P0, RZ, -R49, RZ ;  /* 0x80000031ff097210 */ /* 0x000fe40007f1e0ff */
[----:B------:R-:W-:-:S03]  /*08b0*/  I2FP.F32.U32 R0, R4 ;  /* 0x0000000400007245 */ /* 0x000fc60000201000 */
[----:B------:R-:W1:Y:S01]  /*08c0*/  LDC.64 R28, c[0x0][0x640] ;  /* 0x00019000ff1c7b82 */ /* 0x000e620000000a00 */
[----:B------:R-:W-:Y:S02]  /*08d0*/  IMAD.X R11, RZ, RZ, ~R5, P0 ;  /* 0x000000ffff0b7224 */ /* 0x000fe400000e0e05 */
[----:B------:R-:W-:Y:S01]  /*08e0*/  FMUL R0, R0, UR4 ;  /* 0x0000000400007c20 */ /* 0x000fe20008400000 */
[----:B------:R-:W-:Y:S01]  /*08f0*/  IMAD.WIDE.U32 R6, R9, R20, R16 ;  /* 0x0000001409067225 */ /* 0x000fe200078e0010 */
[----:B------:R-:W-:-:S03]  /*0900*/  ULDC UR4, c[0x0][0x154] ;  /* 0x0000550000047ab9 */ /* 0x000fc60000000800 */
[----:B------:R-:W-:Y:S01]  /*0910*/  IMAD R8, R11, R20, RZ ;  /* 0x000000140b087224 */ /* 0x000fe200078e02ff */
[----:B------:R-:W2:Y:S01]  /*0920*/  LDC R5, c[0x0][0x144] ;  /* 0x00005100ff057b82 */ /* 0x000ea20000000800 */
[----:B------:R-:W3:Y:S02]  /*0930*/  F2I.U32.TRUNC.NTZ R0, R0 ;  /* 0x0000000000007305 */ /* 0x000ee4000020f000 */
[----:B------:R-:W-:-:S04]  /*0940*/  IMAD R9, R9, R21, R8 ;  /* 0x0000001509097224 */ /* 0x000fc800078e0208 */
[----:B------:R-:W-:Y:S01]  /*0950*/  IMAD.IADD R7, R7, 0x1, R9 ;  /* 0x0000000107077824 */ /* 0x000fe200078e0209 */
[----:B------:R-:W4:Y:S01]  /*0960*/  LDC R12, c[0x0][0x608] ;  /* 0x00018200ff0c7b82 */ /* 0x000f220000000800 */
[----:B------:R-:W-:-:S03]  /*0970*/  IMAD.MOV.U32 R9, RZ, RZ, -0x1 ;  /* 0xffffffffff097424 */ /* 0x000fc600078e00ff */
[-CC-:B0-----:R-:W-:Y:S02]  /*0980*/  SHF.R.U64 R20, R6, R10.reuse, R7.reuse ;  /* 0x0000000a06147219 */ /* 0x181fe40000001207 */
[----:B------:R-:W-:Y:S02]  /*0990*/  I2FP.F32.U32 R6, R3 ;  /* 0x0000000300067245 */ /* 0x000fe40000201000 */
[----:B------:R-:W0:Y:S01]  /*09a0*/  LDC R26, c[0x0][0x658] ;  /* 0x00019600ff1a7b82 */ /* 0x000e220000000800 */
[----:B-1----:R-:W-:Y:S01]  /*09b0*/  ISETP.NE.U32.AND P0, PT, R28, RZ, PT ;  /* 0x000000ff1c00720c */ /* 0x002fe20003f05070 */
[----:B---3--:R-:W-:Y:S01]  /*09c0*/  IMAD.MOV R8, RZ, RZ, -R0 ;  /* 0x000000ffff087224 */ /* 0x008fe200078e0a00 */
[----:B------:R-:W-:Y:S01]  /*09d0*/  SHF.R.U32.HI R7, RZ, R10, R7 ;  /* 0x0000000aff077219 */ /* 0x000fe20000011607 */
[----:B------:R-:W-:Y:S01]  /*09e0*/  FMUL R6, R6, UR4 ;  /* 0x0000000406067c20 */ /* 0x000fe20008400000 */
[----:B------:R-:W-:-:S03]  /*09f0*/  ISETP.NE.AND.EX P0, PT, R29, RZ, PT, P0 ;  /* 0x000000ff1d00720c */ /* 0x000fc60003f05300 */
[----:B------:R-:W1:Y:S01]  /*0a00*/  LDC R14, c[0x0][0x148] ;  /* 0x00005200ff0e7b82 */ /* 0x000e620000000800 */
[----:B--2---:R-:W-:-:S07]  /*0a10*/  IMAD R0, R5, R8, R4 ;  /* 0x0000000805007224 */ /* 0x004fce00078e0204 */
[----:B------:R-:W2:Y:S01]  /*0a20*/  LDC R24, c[0x0][0x600] ;  /* 0x00018000ff187b82 */ /* 0x000ea20000000800 */
[-CC-:B----4-:R-:W-:Y:S02]  /*0a30*/  SHF.R.U64 R30, R20, R12.reuse, R7.reuse ;  /* 0x0000000c141e7219 */ /* 0x190fe40000001207 */
[----:B------:R-:W-:Y:S01]  /*0a40*/  SHF.R.U32.HI R5, RZ, R12, R7 ;  /* 0x0000000cff057219 */ /* 0x000fe20000011607 */
[----:B------:R-:W-:Y:S01]  /*0a50*/  IMAD.MOV.U32 R7, RZ, RZ, 0x1 ;  /* 0x00000001ff077424 */ /* 0x000fe200078e00ff */
[----:B------:R3:W4:Y:S03]  /*0a60*/  F2I.U32.TRUNC.NTZ R12, R6 ;  /* 0x00000006000c7305 */ /* 0x000726000020f000 */
[----:B------:R-:W1:Y:S01]  /*0a70*/  LDC R15, c[0x0][0x648] ;  /* 0x00019200ff0f7b82 */ /* 0x000e620000000800 */
[-C--:B0-----:R-:W-:Y:S02]  /*0a80*/  SHF.L.U32 R4, R9, R26.reuse, RZ ;  /* 0x0000001a09047219 */ /* 0x081fe400000006ff */
[----:B------:R-:W-:-:S02]  /*0a90*/  SHF.R.U64 R32, R30, R26, R5 ;  /* 0x0000001a1e207219 */ /* 0x000fc40000001205 */
[----:B------:R-:W-:Y:S02]  /*0aa0*/  LOP3.LUT R11, RZ, R4, RZ, 0x33, !PT ;  /* 0x00000004ff0b7212 */ /* 0x000fe400078e33ff */
[-C--:B------:R-:W-:Y:S01]  /*0ab0*/  SHF.R.U32.HI R5, RZ, R26.reuse, R5 ;  /* 0x0000001aff057219 */ /* 0x080fe20000011605 */
[----:B------:R-:W0:Y:S01]  /*0ac0*/  LDC R21, c[0x0][0x638] ;  /* 0x00018e00ff157b82 */ /* 0x000e220000000800 */
[----:B------:R-:W-:Y:S01]  /*0ad0*/  SHF.L.U32 R10, R7, R26, RZ ;  /* 0x0000001a070a7219 */ /* 0x000fe200000006ff */
[----:B------:R-:W-:-:S06]  /*0ae0*/  IMAD.MOV.U32 R4, RZ, RZ, R32 ;  /* 0x000000ffff047224 */ /* 0x000fcc00078e0020 */
[----:B------:R-:W0:Y:S01]  /*0af0*/  LDC R50, c[0x0][0x610] ;  /* 0x00018400ff327b82 */ /* 0x000e220000000800 */
[----:B---34-:R-:W-:Y:S05]  /*0b00*/  @!P0 BRA `(.L_x_7) ;  /* 0x0000000000288947 */ /* 0x018fea0003800000 */
[----:B------:R-:W3:Y:S02]  /*0b10*/  LDC R9, c[0x0][0x64c] ;  /* 0x00019300ff097b82 */ /* 0x000ee40000000800 */
[----:B---3--:R-:W-:-:S05]  /*0b20*/  IADD3 R9, P0, R32, R9, RZ ;  /* 0x0000000920097210 */ /* 0x008fca0007f1e0ff */
        /* <DEDUP_REMOVED lines=8> */
.L_x_7:
[----:B-1----:R-:W-:Y:S01]  /*0bb0*/  SHF.R.U64 R4, R4, R15, R5 ;  /* 0x0000000f04047219 */ /* 0x002fe20000001205 */
[----:B--2---:R-:W-:Y:S01]  /*0bc0*/  VIADD R5, R24, 0xffffffff ;  /* 0xffffffff18057836 */ /* 0x004fe20000000000 */
[----:B------:R-:W-:Y:S01]  /*0bd0*/  LOP3.LUT R11, R30, R11, RZ, 0xc0, !PT ;  /* 0x0000000b1e0b7212 */ /* 0x000fe200078ec0ff */
[----:B------:R-:W-:Y:S02]  /*0be0*/  IMAD.MOV R12, RZ, RZ, -R12 ;  /* 0x000000ffff0c7224 */ /* 0x000fe400078e0a0c */
[----:B------:R-:W-:Y:S01]  /*0bf0*/  IMAD.MOV R6, RZ, RZ, -R4 ;  /* 0x000000ffff067224 */ /* 0x000fe200078e0a04 */
[----:B------:R-:W-:Y:S01]  /*0c00*/  LOP3.LUT R5, R20, R5, RZ, 0xc0, !PT ;  /* 0x0000000514057212 */ /* 0x000fe200078ec0ff */
[----:B------:R-:W-:Y:S02]  /*0c10*/  @P3 IMAD R0, R14, R12, R3 ;  /* 0x0000000c0e003224 */ /* 0x000fe400078e0203 */
[----:B------:R-:W-:Y:S02]  /*0c20*/  IMAD R11, R10, R4, R11 ;  /* 0x000000040a0b7224 */ /* 0x000fe400078e020b */
[----:B0-----:R-:W-:-:S02]  /*0c30*/  IMAD R3, R6, R21, R32 ;  /* 0x0000001506037224 */ /* 0x001fc400078e0220 */
[----:B------:R-:W-:Y:S02]  /*0c40*/  IMAD R50, R11, R50, R0 ;  /* 0x000000320b327224 */ /* 0x000fe400078e0200 */
[----:B------:R-:W-:Y:S02]  /*0c50*/  IMAD R3, R3, R24, R5 ;  /* 0x0000001803037224 */ /* 0x000fe400078e0205 */
[----:B------:R-:W-:-:S03]  /*0c60*/  IMAD.MOV.U32 R0, RZ, RZ, 0x1 ;  /* 0x00000001ff007424 */ /* 0x000fc600078e00ff */
[----:B------:R-:W-:Y:S02]  /*0c70*/  SEL R51, R3, R50, !P3 ;  /* 0x0000003203337207 */ /* 0x000fe40005800000 */
[----:B------:R-:W-:-:S07]  /*0c80*/  SEL R50, R50, R3, !P3 ;  /* 0x0000000332327207 */ /* 0x000fce0005800000 */
.L_x_5:
[----:B------:R-:W-:-:S08]  /*0c90*/  NOP ;  /* 0x0000000000007918 */ /* 0x000fd00000000000 */
[----:B------:R-:W0:Y:S02]  /*0ca0*/  USETMAXREG.TRY_ALLOC.CTAPOOL UP0, 0xe8 ;  /* 0x000000e8000079c8 */ /* 0x000e240008000600 */
[----:B0-----:R-:W-:-:S13]  /*0cb0*/  PLOP3.LUT P0, PT, PT, PT, UP0, 0x80, 0x0 ;  /* 0x000000000000781c */ /* 0x001fda0003f0f008 */
[----:B------:R-:W-:Y:S05]  /*0cc0*/  @!P0 BRA `(.L_x_5) ;  /* 0xfffffffc00f08947 */ /* 0x000fea000383ffff */
[----:B------:R-:W-:Y:S01]  /*0cd0*/  ULDC.64 UR4, c[0x0][0x598] ;  /* 0x0001660000047ab9 */ /* 0x000fe20000000a00 */
[----:B------:R-:W-:Y:S01]  /*0ce0*/  ULDC.64 UR36, c[0x0][0x208] ;  /* 0x0000820000247ab9 */ /* 0x000fe20000000a00 */
[----:B------:R-:W-:-:S04]  /*0cf0*/  ISETP.NE.U32.AND P0, PT, RZ, UR4, PT ;  /* 0x00000004ff007c0c */ /* 0x000fc8000bf05070 */
[----:B------:R-:W-:-:S13]  /*0d00*/  ISETP.NE.AND.EX P0, PT, RZ, UR5, PT, P0 ;  /* 0x00000005ff007c0c */ /* 0x000fda000bf05300 */
[----:B------:R-:W-:Y:S05]  /*0d10*/  @!P0 BRA `(.L_x_8) ;  /* 0x00000000001c8947 */ /* 0x000fea0003800000 */
[----:B------:R-:W0:Y:S02]  /*0d20*/  LDC.64 R4, c[0x0][0x598] ;  /* 0x00016600ff047b82 */ /* 0x000e240000000a00 */
[----:B0-----:R-:W2:Y:S02]  /*0d30*/  LDG.E.64 R4, desc[UR36][R4.64] ;  /* 0x0000002404047981 */ /* 0x001ea4000c1e1b00 */
[----:B--2---:R-:W-:-:S04]  /*0d40*/  ISETP.NE.U32.AND P0, PT, R4, RZ, PT ;  /* 0x000000ff0400720c */ /* 0x004fc80003f05070 */
[----:B------:R-:W-:-:S13]  /*0d50*/  ISETP.NE.AND.EX P0, PT, R5, RZ, PT, P0 ;  /* 0x000000ff0500720c */ /* 0x000fda0003f05300 */
[----:B------:R-:W-:Y:S05]  /*0d60*/  @!P0 BRA `(.L_x_8) ;  /* 0x0000000000088947 */ /* 0x000fea0003800000 */
[----:B------:R0:W5:Y:S01]  /*0d70*/  LD.E R23, desc[UR36][R4.64] ;  /* 0x0000002404177980 */ /* 0x000162000c101900 */
[----:B------:R-:W-:Y:S05]  /*0d80*/  BRA `(.L_x_9) ;  /* 0x0000000000247947 */ /* 0x000fea0003800000 */
.L_x_8:
[----:B------:R-:W-:Y:S02]  /*0d90*/  ULDC.64 UR4, c[0x0][0x588] ;  /* 0x0001620000047ab9 */ /* 0x000fe40000000a00 */
[----:B------:R-:W-:-:S04]  /*0da0*/  ISETP.NE.U32.AND P0, PT, RZ, UR4, PT ;  /* 0x00000004ff007c0c */ /* 0x000fc8000bf05070 */
[----:B------:R-:W-:-:S13]  /*0db0*/  ISETP.NE.AND.EX P0, PT, RZ, UR5, PT, P0 ;  /* 0x00000005ff007c0c */ /* 0x000fda000bf05300 */
[----:B------:R-:W-:Y:S05]  /*0dc0*/  @!P0 BRA `(.L_x_10) ;  /* 0x00000000000c8947 */ /* 0x000fea0003800000 */
[----:B------:R-:W0:Y:S02]  /*0dd0*/  LDC.64 R4, c[0x0][0x588] ;  /* 0x00016200ff047b82 */ /* 0x000e240000000a00 */
[----:B0-----:R1:W5:Y:S01]  /*0de0*/  LDG.E R23, desc[UR36][R4.64] ;  /* 0x0000002404177981 */ /* 0x001362000c1e1900 */
[----:B------:R-:W-:Y:S05]  /*0df0*/  BRA `(.L_x_9) ;  /* 0x0000000000087947 */ /* 0x000fea0003800000 */
.L_x_10:
[----:B------:R-:W-:Y:S02]  /*0e00*/  ULDC UR4, c[0x0][0x580] ;  /* 0x0001600000047ab9 */ /* 0x000fe40000000800 */
[----:B------:R-:W-:-:S07]  /*0e10*/  IMAD.U32 R23, RZ, RZ, UR4 ;  /* 0x00000004ff177e24 */ /* 0x000fce000f8e00ff */
.L_x_9:
[----:B------:R-:W-:Y:S02]  /*0e20*/  ULDC.64 UR4, c[0x0][0x5a0] ;  /* 0x0001680000047ab9 */ /* 0x000fe40000000a00 */
[----:B------:R-:W-:-:S04]  /*0e30*/  ISETP.NE.U32.AND P0, PT, RZ, UR4, PT ;  /* 0x00000004ff007c0c */ /* 0x000fc8000bf05070 */
[----:B------:R-:W-:-:S13]  /*0e40*/  ISETP.NE.AND.EX P0, PT, RZ, UR5, PT, P0 ;  /* 0x00000005ff007c0c */ /* 0x000fda000bf05300 */
[----:B------:R-:W-:Y:S05]  /*0e50*/  @!P0 BRA `(.L_x_11) ;  /* 0x00000000001c8947 */ /* 0x000fea0003800000 */
[----:B01----:R-:W0:Y:S02]  /*0e60*/  LDC.64 R4, c[0x0][0x5a0] ;  /* 0x00016800ff047b82 */ /* 0x003e240000000a00 */
[----:B0-----:R-:W2:Y:S02]  /*0e70*/  LDG.E.64 R4, desc[UR36][R4.64] ;  /* 0x0000002404047981 */ /* 0x001ea4000c1e1b00 */
[----:B--2---:R-:W-:-:S04]  /*0e80*/  ISETP.NE.U32.AND P0, PT, R4, RZ, PT ;  /* 0x000000ff0400720c */ /* 0x004fc80003f05070 */
[----:B------:R-:W-:-:S13]  /*0e90*/  ISETP.NE.AND.EX P0, PT, R5, RZ, PT, P0 ;  /* 0x000000ff0500720c */ /* 0x000fda0003f05300 */
[----:B------:R-:W-:Y:S05]  /*0ea0*/  @!P0 BRA `(.L_x_11) ;  /* 0x0000000000088947 */ /* 0x000fea0003800000 */
[----:B------:R0:W5:Y:S01]  /*0eb0*/  LD.E R48, desc[UR36][R4.64] ;  /* 0x0000002404307980 */ /* 0x000162000c101900 */
[----:B------:R-:W-:Y:S05]  /*0ec0*/  BRA `(.L_x_12) ;  /* 0x0000000000247947 */ /* 0x000fea0003800000 */
.L_x_11:
[----:B------:R-:W-:Y:S02]  /*0ed0*/  ULDC.64 UR4, c[0x0][0x590] ;  /* 0x0001640000047ab9 */ /* 0x000fe40000000a00 */
[----:B------:R-:W-:-:S04]  /*0ee0*/  ISETP.NE.U32.AND P0, PT, RZ, UR4, PT ;  /* 0x00000004ff007c0c */ /* 0x000fc8000bf05070 */
[----:B------:R-:W-:-:S13]  /*0ef0*/  ISETP.NE.AND.EX P0, PT, RZ, UR5, PT, P0 ;  /* 0x00000005ff007c0c */ /* 0x000fda000bf05300 */
[----:B------:R-:W-:Y:S05]  /*0f00*/  @!P0 BRA `(.L_x_13) ;  /* 0x00000000000c8947 */ /* 0x000fea0003800000 */
[----:B01----:R-:W0:Y:S02]  /*0f10*/  LDC.64 R4, c[0x0][0x590] ;  /* 0x00016400ff047b82 */ /* 0x003e240000000a00 */
[----:B0-----:R1:W5:Y:S01]  /*0f20*/  LDG.E R48, desc[UR36][R4.64] ;  /* 0x0000002404307981 */ /* 0x001362000c1e1900 */
[----:B------:R-:W-:Y:S05]  /*0f30*/  BRA `(.L_x_12) ;  /* 0x0000000000087947 */ /* 0x000fea0003800000 */
.L_x_13:
[----:B------:R-:W-:Y:S02]  /*0f40*/  ULDC UR4, c[0x0][0x584] ;  /* 0x0001610000047ab9 */ /* 0x000fe40000000800 */
[----:B------:R-:W-:-:S07]  /*0f50*/  IMAD.U32 R48, RZ, RZ, UR4 ;  /* 0x00000004ff307e24 */ /* 0x000fce000f8e00ff */
.L_x_12:
[----:B------:R-:W-:-:S13]  /*0f60*/  LOP3.LUT P0, RZ, R0, 0xff, RZ, 0xc0, !PT ;  /* 0x000000ff00ff7812 */ /* 0x000fda000780c0ff */
[----:B------:R-:W-:Y:S05]  /*0f70*/  @!P0 EXIT ;  /* 0x000000000000894d */ /* 0x000fea0003800000 */
[----:B------:R-:W-:Y:S01]  /*0f80*/  ULDC UR4, c[0x0][0x28c] ;  /* 0x0000a30000047ab9 */ /* 0x000fe20000000800 */
[----:B------:R-:W-:Y:S01]  /*0f90*/  LOP3.LUT R54, R19, 0x1, RZ, 0xfc, !PT ;  /* 0x0000000113367812 */ /* 0x000fe200078efcff */
[----:B------:R-:W-:Y:S01]  /*0fa0*/  UIADD3 UR4, UR4, 0x1f, URZ ;  /* 0x0000001f04047890 */ /* 0x000fe2000fffe03f */
[----:B------:R-:W-:Y:S01]  /*0fb0*/  UMOV UR38, URZ ;  /* 0x0000003f00267c82 */ /* 0x000fe20008000000 */
[----:B------:R-:W-:Y:S02]  /*0fc0*/  UMOV UR39, URZ ;  /* 0x0000003f00277c82 */ /* 0x000fe40008000000 */
[----:B------:R-:W-:-:S04]  /*0fd0*/  USHF.R.S32.HI UR5, URZ, 0x1f, UR4 ;  /* 0x0000001f3f057899 */ /* 0x000fc80008011404 */
[----:B------:R-:W-:-:S04]  /*0fe0*/  ULEA.HI UR5, UR5, UR4, URZ, 0x5 ;  /* 0x0000000405057291 */ /* 0x000fc8000f8f283f */
[----:B------:R-:W-:-:S12]  /*0ff0*/  USHF.R.S32.HI UR40, URZ, 0x5, UR5 ;  /* 0x000000053f287899 */ /* 0x000fd80008011405 */
.L_x_71:
[----:B------:R-:W-:Y:S01]  /*1000*/  LOP3.LUT R0, R18, 0x80, RZ, 0xc0, !PT ;  /* 0x0000008012007812 */ /* 0x000fe200078ec0ff */
[----:B--2---:R-:W2:Y:S01]  /*1010*/  S2UR UR7, SR_CgaCtaId ;  /* 0x00000000000779c3 */ /* 0x004ea20000008800 */
[----:B------:R-:W-:Y:S02]  /*1020*/  UMOV UR6, 0x400 ;  /* 0x0000040000067882 */ /* 0x000fe40000000000 */
[----:B------:R-:W-:-:S06]  /*1030*/  SHF.R.U32.HI R0, RZ, 0x7, R0 ;  /* 0x00000007ff007819 */ /* 0x000fcc0000011600 */
[----:B------:R-:W3:Y:S01]  /*1040*/  SHFL.IDX PT, R0, R0, RZ, 0x1f ;  /* 0x00001fff00007589 */ /* 0x000ee200000e0000 */
[----:B--2---:R-:W-:Y:S01]  /*1050*/  ULEA UR42, UR7, UR6, 0x18 ;  /* 0x00000006072a7291 */ /* 0x004fe2000f8ec03f */
[----:B---3--:R-:W-:-:S13]  /*1060*/  R2UR UR4, R0 ;  /* 0x00000000000472ca */ /* 0x008fda00000e0000 */
[----:B------:R-:W-:-:S04]  /*1070*/  ULEA.HI UR5, UR4, UR4, URZ, 0x1 ;  /* 0x0000000404057291 */ /* 0x000fc8000f8f083f */
[----:B------:R-:W-:-:S04]  /*1080*/  ULOP3.LUT UR5, UR5, 0xffffe, URZ, 0xc0, !UPT ;  /* 0x000ffffe05057892 */ /* 0x000fc8000f8ec03f */
[----:B------:R-:W-:-:S03]  /*1090*/  UIADD3 UR5, UR4, -UR5, URZ ;  /* 0x8000000504057290 */ /* 0x000fc6000fffe03f */
[----:B------:R-:W-:Y:S01]  /*10a0*/  ULDC UR4, c[0x0][0x28c] ;  /* 0x0000a30000047ab9 */ /* 0x000fe20000000800 */
[----:B------:R-:W-:Y:S01]  /*10b0*/  ULEA UR5, UR5, UR42, 0xc ;  /* 0x0000002a05057291 */ /* 0x000fe2000f8e603f */
[----:B------:R-:W-:-:S03]  /*10c0*/  ISETP.LT.AND P0, PT, RZ, UR4, PT ;  /* 0x00000004ff007c0c */ /* 0x000fc6000bf01270 */
[----:B------:R-:W-:-:S04]  /*10d0*/  UIADD3 UR5, UR5, 0x180, URZ ;  /* 0x0000018005057890 */ /* 0x000fc8000fffe03f */
[----:B------:R-:W-:-:S04]  /*10e0*/  USHF.R.U32.HI UR5, URZ, 0x4, UR5 ;  /* 0x000000043f057899 */ /* 0x000fc80008011605 */
[----:B------:R-:W-:Y:S02]  /*10f0*/  ULOP3.LUT UR41, UR5, 0x3fff, URZ, 0xc0, !UPT ;  /* 0x00003fff05297892 */ /* 0x000fe4000f8ec03f */
[----:B01---5:R-:W-:Y:S10]  /*1100*/  @P0 BRA `(.L_x_14) ;  /* 0x0000000000400947 */ /* 0x023ff40003800000 */
[----:B------:R-:W-:Y:S01]  /*1110*/  MOV R0, 0x0 ;  /* 0x0000000000007802 */ /* 0x000fe20000000f00 */
[----:B------:R-:W-:Y:S01]  /*1120*/  ULDC.64 UR4, c[0x4][0x68] ;  /* 0x01001a0000047ab9 */ /* 0x000fe20000000a00 */
[----:B------:R-:W-:Y:S01]  /*1130*/  ULDC.64 UR6, c[0x4][0x8] ;  /* 0x0100020000067ab9 */ /* 0x000fe20000000a00 */
[----:B01----:R-:W-:Y:S01]  /*1140*/  IMAD.U32 R4, RZ, RZ, UR4 ;  /* 0x00000004ff047e24 */ /* 0x003fe2000f8e00ff */
[----:B------:R0:W1:Y:S01]  /*1150*/  LDC.64 R14, c[0x4][R0] ;  /* 0x01000000000e7b82 */ /* 0x0000620000000a00 */
[----:B------:R-:W-:Y:S01]  /*1160*/  IMAD.U32 R5, RZ, RZ, UR5 ;  /* 0x00000005ff057e24 */ /* 0x000fe2000f8e00ff */
[----:B------:R-:W-:Y:S01]  /*1170*/  ULDC.64 UR4, c[0x4][0x70] ;  /* 0x01001c0000047ab9 */ /* 0x000fe20000000a00 */
[----:B------:R-:W-:Y:S02]  /*1180*/  IMAD.U32 R10, RZ, RZ, UR6 ;  /* 0x00000006ff0a7e24 */ /* 0x000fe4000f8e00ff */
[----:B------:R-:W-:Y:S02]  /*1190*/  IMAD.U32 R6, RZ, RZ, UR4 ;  /* 0x00000004ff067e24 */ /* 0x000fe4000f8e00ff */
[----:B------:R-:W-:-:S02]  /*11a0*/  IMAD.U32 R7, RZ, RZ, UR5 ;  /* 0x00000005ff077e24 */ /* 0x000fc4000f8e00ff */
[----:B------:R-:W-:Y:S02]  /*11b0*/  IMAD.U32 R11, RZ, RZ, UR7 ;  /* 0x00000007ff0b7e24 */ /* 0x000fe4000f8e00ff */
[----:B------:R-:W-:Y:S02]  /*11c0*/  IMAD.MOV.U32 R8, RZ, RZ, 0x1e1 ;  /* 0x000001e1ff087424 */ /* 0x000fe400078e00ff */
[----:B------:R-:W-:Y:S02]  /*11d0*/  IMAD.MOV.U32 R12, RZ, RZ, 0x1 ;  /* 0x00000001ff0c7424 */ /* 0x000fe400078e00ff */
[----:B0-----:R-:W-:-:S07]  /*11e0*/  IMAD.MOV.U32 R13, RZ, RZ, RZ ;  /* 0x000000ffff0d7224 */ /* 0x001fce00078e00ff */
[----:B------:R-:W-:-:S07]  /*11f0*/  LEPC R20, `(.L_x_14) ;  /* 0x000000001014794e */ /* 0x000fce0000000000 */
[----:B-1---5:R-:W-:Y:S05]  /*1200*/  CALL.ABS.NOINC R14 ;  /* 0x000000000e007343 */ /* 0x022fea0003c00000 */
.L_x_14:
[----:B------:R-:W-:-:S13]  /*1210*/  ISETP.NE.AND P0, PT, R54, 0x3, PT ;  /* 0x000000033600780c */ /* 0x000fda0003f05270 */
[----:B------:R-:W-:Y:S05]  /*1220*/  @!P0 BRA `(.L_x_15) ;  /* 0x0000000000048947 */ /* 0x000fea0003800000 */
[----:B------:R-:W-:Y:S01]  /*1230*/  BPT.TRAP 0x1 ;  /* 0x000000040000795c */ /* 0x000fe20000300000 */
.L_x_15:
[----:B------:R-:W-:Y:S02]  /*1240*/  IMAD.U32 R3, RZ, RZ, UR39 ;  /* 0x00000027ff037e24 */ /* 0x000fe4000f8e00ff */
[----:B------:R-:W-:-:S03]  /*1250*/  IMAD.U32 R0, RZ, RZ, UR38 ;  /* 0x00000026ff007e24 */ /* 0x000fc6000f8e00ff */
[----:B------:R-:W-:Y:S02]  /*1260*/  LEA R3, R3, UR42, 0x3 ;  /* 0x0000002a03037c11 */ /* 0x000fe4000f8e18ff */
[----:B------:R-:W-:-:S04]  /*1270*/  SHF.L.U32 R0, R0, 0x1f, RZ ;  /* 0x0000001f00007819 */ /* 0x000fc800000006ff */
[----:B------:R2:W3:Y:S01]  /*1280*/  SYNCS.PHASECHK.TRANS64.TRYWAIT P1, [R3+URZ], R0 ;  /* 0x00000000030075a7 */ /* 0x0004e2000802017f */
[----:B------:R-:W-:Y:S05]  /*1290*/  @!P0 BRA `(.L_x_16) ;  /* 0x0000000000048947 */ /* 0x000fea0003800000 */
[----:B------:R-:W-:Y:S01]  /*12a0*/  BPT.TRAP 0x1 ;  /* 0x000000040000795c */ /* 0x000fe20000300000 */
.L_x_16:
[----:B---3--:R-:W-:Y:S05]  /*12b0*/  @P1 BRA `(.L_x_17) ;  /* 0x0000000000081947 */ /* 0x008fea0003800000 */
[----:B------:R-:W3:Y:S02]  /*12c0*/  SYNCS.PHASECHK.TRANS64.TRYWAIT P1, [R3+URZ], R0 ;  /* 0x00000000030075a7 */ /* 0x000ee4000802017f */
[----:B---3--:R-:W-:Y:S05]  /*12d0*/  @!P1 BRA `(.L_x_18) ;  /* 0x0000004800d49947 */ /* 0x008fea0003800000 */
.L_x_17:
[----:B------:R-:W-:-:S04]  /*12e0*/  UISETP.LT.AND UP0, UPT, UR40, 0x1, UPT ;  /* 0x000000012800788c */ /* 0x000fc8000bf01270 */
[----:B------:R-:W-:-:S04]  /*12f0*/  USEL UR4, UR40, 0x1, UP0 ;  /* 0x0000000128047887 */ /* 0x000fc80008000000 */
[----:B------:R-:W-:-:S06]  /*1300*/  UIADD3 UR4, UR40, -UR4, URZ ;  /* 0x8000000428047290 */ /* 0x000fcc000fffe03f */
[----:B--23--:R-:W-:Y:S01]  /*1310*/  IMAD.U32 R0, RZ, RZ, UR4 ;  /* 0x00000004ff007e24 */ /* 0x00cfe2000f8e00ff */
[----:B------:R-:W-:Y:S05]  /*1320*/  WARPSYNC.ALL ;  /* 0x0000000000007948 */ /* 0x000fea0003800000 */
[----:B------:R-:W-:Y:S01]  /*1330*/  ISETP.GE.AND P1, PT, R0, 0x1, PT ;  /* 0x000000010000780c */ /* 0x000fe20003f26270 */
[----:B------:R-:W-:Y:S01]  /*1340*/  UIADD3 UR4, UR42, 0x36180, URZ ;  /* 0x000361802a047890 */ /* 0x000fe2000fffe03f */
[----:B------:R-:W-:Y:S01]  /*1350*/  WARPGROUP.ARRIVE ;  /* 0x00000000000079c5 */ /* 0x000fe20000000000 */
[----:B------:R-:W-:Y:S01]  /*1360*/  UMOV UR9, 0x80000020 ;  /* 0x8000002000097882 */ /* 0x000fe20000000000 */
[----:B------:R-:W-:Y:S01]  /*1370*/  UMOV UR11, 0x80000020 ;  /* 0x80000020000b7882 */ /* 0x000fe20000000000 */
[----:B------:R-:W-:-:S04]  /*1380*/  USHF.R.U32.HI UR4, URZ, 0x4, UR4 ;  /* 0x000000043f047899 */ /* 0x000fc80008011604 */
[----:B------:R-:W-:Y:S02]  /*1390*/  ULOP3.LUT UR5, UR4, 0x3fff, URZ, 0xc0, !UPT ;  /* 0x00003fff04057892 */ /* 0x000fe4000f8ec03f */
[----:B------:R-:W-:Y:S02]  /*13a0*/  ULOP3.LUT UR4, UR41, 0x10000, URZ, 0xfc, !UPT ;  /* 0x0001000029047892 */ /* 0x000fe4000f8efc3f */
[----:B------:R-:W-:Y:S02]  /*13b0*/  ULOP3.LUT UR5, UR5, 0x10000, URZ, 0xfc, !UPT ;  /* 0x0001000005057892 */ /* 0x000fe4000f8efc3f */
[----:B------:R-:W-:Y:S02]  /*13c0*/  UIMAD UR7, UR39, 0x600, UR4 ;  /* 0x00000600270778a4 */ /* 0x000fe4000f8e0204 */
[----:B------:R-:W-:Y:S02]  /*13d0*/  ULEA UR6, UR39, UR5, 0x6 ;  /* 0x0000000527067291 */ /* 0x000fe4000f8e303f */
[----:B------:R-:W-:-:S02]  /*13e0*/  UIADD3 UR12, UR7, 0x200, URZ ;  /* 0x00000200070c7890 */ /* 0x000fc4000fffe03f */
[----:B------:R-:W-:Y:S02]  /*13f0*/  UIADD3 UR13, UR7, 0x400, URZ ;  /* 0x00000400070d7890 */ /* 0x000fe4000fffe03f */
[----:B------:R-:W-:Y:S01]  /*1400*/  UMOV UR8, UR7 ;  /* 0x0000000700087c82 */ /* 0x000fe20008000000 */
[----:B------:R-:W-:Y:S02]  /*1410*/  UMOV UR10, UR6 ;  /* 0x00000006000a7c82 */ /* 0x000fe40008000000 */
[----:B------:R-:W-:Y:S01]  /*1420*/  HGMMA.64x16x16.F32 R40, gdesc[UR8], RZ, !UPT, gsb0 ;  /* 0x00200000082879f0 */ /* 0x000fe2000c0008ff */
[----:B------:R-:W-:Y:S01]  /*1430*/  UMOV UR8, UR12 ;  /* 0x0000000c00087c82 */ /* 0x000fe20008000000 */
[----:B------:R-:W-:Y:S01]  /*1440*/  UMOV UR9, 0x80000020 ;  /* 0x8000002000097882 */ /* 0x000fe20000000000 */
[----:B------:R-:W-:Y:S02]  /*1450*/  WARPGROUP.DEPBAR.LE gsb0, 0x0 ;  /* 0x00008000000079c5 */ /* 0x000fe40000010000 */
[----:B------:R-:W-:-:S06]  /*1460*/  WARPGROUP.ARRIVE ;  /* 0x00000000000079c5 */ /* 0x000fcc0000000000 */
[----:B------:R-:W-:Y:S01]  /*1470*/  HGMMA.64x16x16.F32 R32, gdesc[UR8], RZ, !UPT, gsb0 ;  /* 0x00200000082079f0 */ /* 0x000fe2000c0008ff */
[----:B------:R-:W-:Y:S01]  /*1480*/  UMOV UR8, UR13 ;  /* 0x0000000d00087c82 */ /* 0x000fe20008000000 */
[----:B------:R-:W-:Y:S01]  /*1490*/  UMOV UR9, 0x80000020 ;  /* 0x8000002000097882 */ /* 0x000fe20000000000 */
[----:B------:R-:W-:Y:S02]  /*14a0*/  WARPGROUP.DEPBAR.LE gsb0, 0x0 ;  /* 0x00008000000079c5 */ /* 0x000fe40000010000 */
[----:B------:R-:W-:-:S06]  /*14b0*/  WARPGROUP.ARRIVE ;  /* 0x00000000000079c5 */ /* 0x000fcc0000000000 */
[----:B------:R-:W-:Y:S01]  /*14c0*/  HGMMA.64x16x16.F32 R24, gdesc[UR8], RZ, !UPT, gsb0 ;  /* 0x00200000081879f0 */ /* 0x000fe2000c0008ff */
[----:B------:R-:W-:Y:S02]  /*14d0*/  UIADD3 UR8, UR7, 0x2, URZ ;  /* 0x0000000207087890 */ /* 0x000fe4000fffe03f */
[----:B------:R-:W-:Y:S01]  /*14e0*/  UIADD3 UR10, UR6, 0x2, URZ ;  /* 0x00000002060a7890 */ /* 0x000fe2000fffe03f */
[----:B------:R-:W-:Y:S01]  /*14f0*/  UMOV UR9, 0x80000020 ;  /* 0x8000002000097882 */ /* 0x000fe20000000000 */
[----:B------:R-:W-:Y:S01]  /*1500*/  UMOV UR11, 0x80000020 ;  /* 0x80000020000b7882 */ /* 0x000fe20000000000 */
[----:B------:R-:W-:Y:S02]  /*1510*/  UIADD3 UR6, UR7, 0x202, URZ ;  /* 0x0000020207067890 */ /* 0x000fe4000fffe03f */
[----:B------:R-:W-:Y:S01]  /*1520*/  UIADD3 UR7, UR7, 0x402, URZ ;  /* 0x0000040207077890 */ /* 0x000fe2000fffe03f */
[----:B------:R-:W-:Y:S02]  /*1530*/  WARPGROUP.DEPBAR.LE gsb0, 0x0 ;  /* 0x00008000000079c5 */ /* 0x000fe40000010000 */
[----:B------:R-:W-:-:S06]  /*1540*/  WARPGROUP.ARRIVE ;  /* 0x00000000000079c5 */ /* 0x000fcc0000000000 */
[----:B------:R-:W-:Y:S01]  /*1550*/  HGMMA.64x16x16.F32 R40, gdesc[UR8], R40, gsb0 ;  /* 0x00200000082879f0 */ /* 0x000fe20008000828 */
[----:B------:R-:W-:Y:S01]  /*1560*/  UMOV UR8, UR6 ;  /* 0x0000000600087c82 */ /* 0x000fe20008000000 */
[----:B------:R-:W-:Y:S01]  /*1570*/  UMOV UR9, 0x80000020 ;  /* 0x8000002000097882 */ /* 0x000fe20000000000 */
[----:B------:R-:W-:Y:S02]  /*1580*/  WARPGROUP.DEPBAR.LE gsb0, 0x0 ;  /* 0x00008000000079c5 */ /* 0x000fe40000010000 */
[----:B------:R-:W-:-:S06]  /*1590*/  WARPGROUP.ARRIVE ;  /* 0x00000000000079c5 */ /* 0x000fcc0000000000 */
[----:B------:R-:W-:Y:S01]  /*15a0*/  HGMMA.64x16x16.F32 R32, gdesc[UR8], R32, gsb0 ;  /* 0x00200000082079f0 */ /* 0x000fe20008000820 */
[----:B------:R-:W-:Y:S01]  /*15b0*/  UMOV UR8, UR7 ;  /* 0x0000000700087c82 */ /* 0x000fe20008000000 */
[----:B------:R-:W-:Y:S01]  /*15c0*/  UMOV UR9, 0x80000020 ;  /* 0x8000002000097882 */ /* 0x000fe20000000000 */
[----:B------:R-:W-:Y:S02]  /*15d0*/  WARPGROUP.DEPBAR.LE gsb0, 0x0 ;  /* 0x00008000000079c5 */ /* 0x000fe40000010000 */
[----:B------:R-:W-:-:S06]  /*15e0*/  WARPGROUP.ARRIVE ;  /* 0x00000000000079c5 */ /* 0x000fcc0000000000 */
[----:B------:R-:W-:Y:S03]  /*15f0*/  HGMMA.64x16x16.F32 R24, gdesc[UR8], R24, gsb0 ;  /* 0x00200000081879f0 */ /* 0x000fe60008000818 */
[----:B------:R-:W-:Y:S02]  /*1600*/  WARPGROUP.DEPBAR.LE gsb0, 0x0 ;  /* 0x00008000000079c5 */ /* 0x000fe40000010000 */
[----:B------:R-:W-:Y:S05]  /*1610*/  @!P1 BRA `(.L_x_19) ;  /* 0x0000000400409947 */ /* 0x000fea0003800000 */
[----:B------:R-:W-:-:S04]  /*1620*/  UIADD3 UR6, UR39, 0x1, URZ ;  /* 0x0000000127067890 */ /* 0x000fc8000fffe03f */
[----:B------:R-:W-:-:S04]  /*1630*/  UISETP.NE.AND UP0, UPT, UR6, 0x9, UPT ;  /* 0x000000090600788c */ /* 0x000fc8000bf05270 */
[----:B------:R-:W-:Y:S02]  /*1640*/  USEL UR7, URZ, 0x1, UP0 ;  /* 0x000000013f077887 */ /* 0x000fe40008000000 */
[----:B------:R-:W-:Y:S02]  /*1650*/  USEL UR6, UR6, URZ, UP0 ;  /* 0x0000003f06067287 */ /* 0x000fe40008000000 */
[----:B------:R-:W-:-:S06]  /*1660*/  ULOP3.LUT UR7, UR38, UR7, URZ, 0x3c, !UPT ;  /* 0x0000000726077292 */ /* 0x000fcc000f8e3c3f */
[----:B01----:R-:W-:Y:S01]  /*1670*/  IMAD.U32 R5, RZ, RZ, UR7 ;  /* 0x00000007ff057e24 */ /* 0x003fe2000f8e00ff */
[----:B------:R-:W-:-:S06]  /*1680*/  UMOV UR7, UR39 ;  /* 0x0000002700077c82 */ /* 0x000fcc0008000000 */
.L_x_26:
[----:B01----:R-:W-:Y:S05]  /*1690*/  @!P0 BRA `(.L_x_20) ;  /* 0x0000000000048947 */ /* 0x003fea0003800000 */
[----:B------:R-:W-:Y:S01]  /*16a0*/  BPT.TRAP 0x1 ;  /* 0x000000040000795c */ /* 0x000fe20000300000 */
.L_x_20:
[----:B------:R-:W0:Y:S01]  /*16b0*/  S2UR UR9, SR_CgaCtaId ;  /* 0x00000000000979c3 */ /* 0x000e220000008800 */
[----:B------:R-:W-:Y:S01]  /*16c0*/  UMOV UR8, 0x400 ;  /* 0x0000040000087882 */ /* 0x000fe20000000000 */
[----:B------:R-:W-:Y:S01]  /*16d0*/  SHF.L.U32 R3, R5, 0x1f, RZ ;  /* 0x0000001f05037819 */ /* 0x000fe200000006ff */
[----:B0-----:R-:W-:-:S04]  /*16e0*/  ULEA UR16, UR9, UR8, 0x18 ;  /* 0x0000000809107291 */ /* 0x001fc8000f8ec03f */
[----:B------:R-:W-:-:S09]  /*16f0*/  ULEA UR8, UR6, UR16, 0x3 ;  /* 0x0000001006087291 */ /* 0x000fd2000f8e183f */
[----:B------:R0:W1:Y:S01]  /*1700*/  SYNCS.PHASECHK.TRANS64.TRYWAIT P1, [UR8], R3 ;  /* 0x00000003ff0075a7 */ /* 0x0000620008020148 */
[----:B------:R-:W-:Y:S05]  /*1710*/  @!P0 BRA `(.L_x_21) ;  /* 0x0000000000048947 */ /* 0x000fea0003800000 */
[----:B------:R-:W-:Y:S01]  /*1720*/  BPT.TRAP 0x1 ;  /* 0x000000040000795c */ /* 0x000fe20000300000 */
.L_x_21:
[----:B-1----:R-:W-:Y:S05]  /*1730*/  @P1 BRA `(.L_x_22) ;  /* 0x0000000000081947 */ /* 0x002fea0003800000 */
[----:B------:R-:W1:Y:S02]  /*1740*/  SYNCS.PHASECHK.TRANS64.TRYWAIT P1, [UR8], R3 ;  /* 0x00000003ff0075a7 */ /* 0x000e640008020148 */
[----:B-1----:R-:W-:Y:S05]  /*1750*/  @!P1 BRA `(.L_x_23) ;  /* 0x0000004400c89947 */ /* 0x002fea0003800000 */
.L_x_22:
[----:B------:R-:W-:Y:S01]  /*1760*/  ULEA UR12, UR6, UR5, 0x6 ;  /* 0x00000005060c7291 */ /* 0x000fe2000f8e303f */
[----:B------:R-:W-:Y:S01]  /*1770*/  WARPGROUP.ARRIVE ;  /* 0x00000000000079c5 */ /* 0x000fe20000000000 */
[----:B------:R-:W-:Y:S01]  /*1780*/  UIMAD UR13, UR6, 0x600, UR4 ;  /* 0x00000600060d78a4 */ /* 0x000fe2000f8e0204 */
[----:B------:R-:W-:Y:S01]  /*1790*/  UMOV UR11, 0x80000020 ;  /* 0x80000020000b7882 */ /* 0x000fe20000000000 */
[----:B------:R-:W-:Y:S02]  /*17a0*/  UMOV UR9, 0x80000020 ;  /* 0x8000002000097882 */ /* 0x000fe40000000000 */
[----:B------:R-:W-:Y:S01]  /*17b0*/  UIADD3 UR14, UR13, 0x200, URZ ;  /* 0x000002000d0e7890 */ /* 0x000fe2000fffe03f */
[----:B------:R-:W-:Y:S02]  /*17c0*/  UMOV UR10, UR12 ;  /* 0x0000000c000a7c82 */ /* 0x000fe40008000000 */
[----:B------:R-:W-:Y:S01]  /*17d0*/  UMOV UR8, UR13 ;  /* 0x0000000d00087c82 */ /* 0x000fe20008000000 */
[----:B------:R-:W-:Y:S01]  /*17e0*/  UIADD3 UR15, UR13, 0x400, URZ ;  /* 0x000004000d0f7890 */ /* 0x000fe2000fffe03f */
[----:B------:R-:W-:Y:S01]  /*17f0*/  HGMMA.64x16x16.F32 R40, gdesc[UR8], R40, gsb0 ;  /* 0x00200000082879f0 */ /* 0x000fe20008000828 */
[----:B------:R-:W-:Y:S01]  /*1800*/  UMOV UR9, 0x80000020 ;  /* 0x8000002000097882 */ /* 0x000fe20000000000 */
[----:B------:R-:W-:Y:S01]  /*1810*/  UMOV UR8, UR14 ;  /* 0x0000000e00087c82 */ /* 0x000fe20008000000 */
[----:B------:R-:W-:-:S02]  /*1820*/  WARPGROUP.DEPBAR.LE gsb0, 0x0 ;  /* 0x00008000000079c5 */ /* 0x000fc40000010000 */
[----:B------:R-:W-:-:S06]  /*1830*/  WARPGROUP.ARRIVE ;  /* 0x00000000000079c5 */ /* 0x000fcc0000000000 */
[----:B------:R-:W-:Y:S01]  /*1840*/  HGMMA.64x16x16.F32 R32, gdesc[UR8], R32, gsb0 ;  /* 0x00200000082079f0 */ /* 0x000fe20008000820 */
[----:B------:R-:W-:Y:S01]  /*1850*/  UMOV UR8, UR15 ;  /* 0x0000000f00087c82 */ /* 0x000fe20008000000 */
[----:B------:R-:W-:Y:S01]  /*1860*/  UMOV UR9, 0x80000020 ;  /* 0x8000002000097882 */ /* 0x000fe20000000000 */
[----:B------:R-:W-:Y:S02]  /*1870*/  WARPGROUP.DEPBAR.LE gsb0, 0x0 ;  /* 0x00008000000079c5 */ /* 0x000fe40000010000 */
[----:B------:R-:W-:-:S06]  /*1880*/  WARPGROUP.ARRIVE ;  /* 0x00000000000079c5 */ /* 0x000fcc0000000000 */
[----:B------:R-:W-:Y:S01]  /*1890*/  HGMMA.64x16x16.F32 R24, gdesc[UR8], R24, gsb0 ;  /* 0x00200000081879f0 */ /* 0x000fe20008000818 */
        /* <DEDUP_REMOVED lines=21> */
[----:B------:R-:W-:Y:S01]  /*19f0*/  BPT.TRAP 0x1 ;  /* 0x000000040000795c */ /* 0x000fe20000300000 */
.L_x_24:
[----:B------:R-:W-:Y:S01]  /*1a00*/  ULEA UR8, UR7, UR16, 0x3 ;  /* 0x0000001007087291 */ /* 0x000fe2000f8e183f */
[----:B------:R-:W-:-:S03]  /*1a10*/  ISETP.GT.U32.AND P1, PT, R19, 0x1, PT ;  /* 0x000000011300780c */ /* 0x000fc60003f24070 */
[----:B------:R-:W-:-:S04]  /*1a20*/  UIADD3 UR8, UR8, 0x48, URZ ;  /* 0x0000004808087890 */ /* 0x000fc8000fffe03f */
[----:B------:R-:W-:-:S09]  /*1a30*/  UPRMT UR8, URZ, 0x654, UR8 ;  /* 0x000006543f087896 */ /* 0x000fd20008000008 */
[----:B------:R-:W-:Y:S01]  /*1a40*/  SYNCS.ARRIVE.TRANS64.RED.A1T0 RZ, [UR8], RZ ;  /* 0x000000ffffff79a7 */ /* 0x000fe20008100408 */
[----:B------:R-:W-:Y:S05]  /*1a50*/  @P1 BRA `(.L_x_25) ;  /* 0x0000000000041947 */ /* 0x000fea0003800000 */
[----:B------:R-:W-:Y:S01]  /*1a60*/  BPT.TRAP 0x1 ;  /* 0x000000040000795c */ /* 0x000fe20000300000 */
.L_x_25:
[----:B------:R-:W-:Y:S01]  /*1a70*/  UIADD3 UR6, UR6, 0x1, URZ ;  /* 0x0000000106067890 */ /* 0x000fe2000fffe03f */
[C---:B------:R-:W-:Y:S01]  /*1a80*/  ISETP.GT.AND P1, PT, R0.reuse, 0x1, PT ;  /* 0x000000010000780c */ /* 0x040fe20003f24270 */
[----:B------:R-:W-:Y:S01]  /*1a90*/  UIADD3 UR7, UR7, 0x1, URZ ;  /* 0x0000000107077890 */ /* 0x000fe2000fffe03f */
[----:B------:R-:W-:Y:S01]  /*1aa0*/  VIADD R0, R0, 0xffffffff ;  /* 0xffffffff00007836 */ /* 0x000fe20000000000 */
[----:B------:R-:W-:Y:S02]  /*1ab0*/  UISETP.NE.AND UP0, UPT, UR6, 0x9, UPT ;  /* 0x000000090600788c */ /* 0x000fe4000bf05270 */
[----:B------:R-:W-:Y:S02]  /*1ac0*/  UISETP.NE.AND UP1, UPT, UR7, 0x9, UPT ;  /* 0x000000090700788c */ /* 0x000fe4000bf25270 */
[----:B------:R-:W-:Y:S02]  /*1ad0*/  USEL UR8, URZ, 0x1, UP0 ;  /* 0x000000013f087887 */ /* 0x000fe40008000000 */
[----:B------:R-:W-:-:S02]  /*1ae0*/  USEL UR6, UR6, URZ, UP0 ;  /* 0x0000003f06067287 */ /* 0x000fc40008000000 */
[----:B------:R-:W-:Y:S02]  /*1af0*/  USEL UR7, UR7, URZ, UP1 ;  /* 0x0000003f07077287 */ /* 0x000fe40008800000 */
[----:B------:R-:W-:Y:S01]  /*1b00*/  LOP3.LUT R5, R5, UR8, RZ, 0x3c, !PT ;  /* 0x0000000805057c12 */ /* 0x000fe2000f8e3cff */
[----:B------:R-:W-:Y:S09]  /*1b10*/  @P1 BRA `(.L_x_26) ;  /* 0xfffffff800dc1947 */ /* 0x000ff2000383ffff */
.L_x_19:
[----:B------:R-:W2:Y:S02]  /*1b20*/  LDC R0, c[0x0][0x28c] ;  /* 0x0000a300ff007b82 */ /* 0x000ea40000000800 */
[----:B--2---:R-:W-:-:S13]  /*1b30*/  ISETP.GE.AND P1, PT, R0, 0x1, PT ;  /* 0x000000010000780c */ /* 0x004fda0003f26270 */
[----:B------:R-:W-:Y:S05]  /*1b40*/  @!P1 BRA `(.L_x_27) ;  /* 0x0000000000489947 */ /* 0x000fea0003800000 */
[----:B------:R-:W-:Y:S05]  /*1b50*/  @!P0 BRA `(.L_x_28) ;  /* 0x0000000000048947 */ /* 0x000fea0003800000 */
[----:B------:R-:W-:Y:S01]  /*1b60*/  BPT.TRAP 0x1 ;  /* 0x000000040000795c */ /* 0x000fe20000300000 */
.L_x_28:
[----:B------:R-:W2:Y:S01]  /*1b70*/  S2UR UR7, SR_CgaCtaId ;  /* 0x00000000000779c3 */ /* 0x000ea20000008800 */
[----:B------:R-:W-:Y:S01]  /*1b80*/  UISETP.LT.AND UP0, UPT, UR40, 0x1, UPT ;  /* 0x000000012800788c */ /* 0x000fe2000bf01270 */
[----:B------:R-:W-:-:S03]  /*1b90*/  ISETP.GT.U32.AND P0, PT, R19, 0x1, PT ;  /* 0x000000011300780c */ /* 0x000fc60003f04070 */
[----:B------:R-:W-:-:S04]  /*1ba0*/  USEL UR6, UR40, 0x1, UP0 ;  /* 0x0000000128067887 */ /* 0x000fc80008000000 */
[----:B------:R-:W-:-:S04]  /*1bb0*/  UIADD3 UR6, UR39, UR40, -UR6 ;  /* 0x0000002827067290 */ /* 0x000fc8000fffe806 */
[----:B------:R-:W-:-:S04]  /*1bc0*/  UIMAD.WIDE.U32 UR4, UR6, 0x38e38e39, URZ ;  /* 0x38e38e39060478a5 */ /* 0x000fc8000f8e003f */
[----:B------:R-:W-:-:S03]  /*1bd0*/  USHF.R.U32.HI UR4, URZ, 0x1, UR5 ;  /* 0x000000013f047899 */ /* 0x000fc60008011605 */
[----:B------:R-:W-:Y:S01]  /*1be0*/  UMOV UR5, 0x400 ;  /* 0x0000040000057882 */ /* 0x000fe20000000000 */
[----:B------:R-:W-:Y:S02]  /*1bf0*/  UIMAD UR6, UR4, -0x9, UR6 ;  /* 0xfffffff7040678a4 */ /* 0x000fe4000f8e0206 */
[----:B--2---:R-:W-:-:S04]  /*1c00*/  ULEA UR5, UR7, UR5, 0x18 ;  /* 0x0000000507057291 */ /* 0x004fc8000f8ec03f */
[----:B------:R-:W-:-:S04]  /*1c10*/  ULEA UR6, UR6, UR5, 0x3 ;  /* 0x0000000506067291 */ /* 0x000fc8000f8e183f */
[----:B------:R-:W-:-:S04]  /*1c20*/  UIADD3 UR6, UR6, 0x48, URZ ;  /* 0x0000004806067890 */ /* 0x000fc8000fffe03f */
[----:B------:R-:W-:-:S09]  /*1c30*/  UPRMT UR6, URZ, 0x654, UR6 ;  /* 0x000006543f067896 */ /* 0x000fd20008000006 */
[----:B------:R-:W-:Y:S01]  /*1c40*/  SYNCS.ARRIVE.TRANS64.RED.A1T0 RZ, [UR6], RZ ;  /* 0x000000ffffff79a7 */ /* 0x000fe20008100406 */
[----:B------:R-:W-:Y:S05]  /*1c50*/  @P0 BRA `(.L_x_27) ;  /* 0x0000000000040947 */ /* 0x000fea0003800000 */
[----:B------:R-:W-:Y:S01]  /*1c60*/  BPT.TRAP 0x1 ;  /* 0x000000040000795c */ /* 0x000fe20000300000 */
.L_x_27:
[----:B------:R-:W2:Y:S01]  /*1c70*/  LDC R6, c[0x0][0x288] ;  /* 0x0000a200ff067b82 */ /* 0x000ea20000000800 */
[C---:B01----:R-:W-:Y:S01]  /*1c80*/  LOP3.LUT R5, R18.reuse, 0x3, RZ, 0xc0, !PT ;  /* 0x0000000312057812 */ /* 0x043fe200078ec0ff */
[----:B------:R-:W-:Y:S01]  /*1c90*/  IMAD.SHL.U32 R51, R51, 0x10, RZ ;  /* 0x0000001033337824 */ /* 0x000fe200078e00ff */
[----:B------:R-:W-:Y:S01]  /*1ca0*/  UIADD3 UR39, UR40, UR39, URZ ;  /* 0x0000002728277290 */ /* 0x000fe2000fffe03f */
[----:B------:R-:W-:Y:S01]  /*1cb0*/  SHF.R.U32.HI R3, RZ, 0x2, R18 ;  /* 0x00000002ff037819 */ /* 0x000fe20000011612 */
[C---:B------:R-:W-:Y:S01]  /*1cc0*/  IMAD.SHL.U32 R14, R18.reuse, 0x2, RZ ;  /* 0x00000002120e7824 */ /* 0x040fe200078e00ff */
[----:B------:R-:W-:Y:S01]  /*1cd0*/  LOP3.LUT R4, R18, 0x60, RZ, 0xc0, !PT ;  /* 0x0000006012047812 */ /* 0x000fe200078ec0ff */
[----:B------:R-:W-:Y:S01]  /*1ce0*/  UISETP.GT.U32.AND UP0, UPT, UR39, 0x8, UPT ;  /* 0x000000082700788c */ /* 0x000fe2000bf04070 */
[----:B------:R-:W-:Y:S01]  /*1cf0*/  LOP3.LUT R0, R22, 0x1, RZ, 0xc0, !PT ;  /* 0x0000000116007812 */ /* 0x000fe200078ec0ff */
[----:B------:R-:W-:Y:S01]  /*1d00*/  ULDC UR7, c[0x0][0x284] ;  /* 0x0000a10000077ab9 */ /* 0x000fe20000000800 */
[----:B------:R-:W-:Y:S01]  /*1d10*/  LOP3.LUT R3, R3, 0x7, RZ, 0xc0, !PT ;  /* 0x0000000703037812 */ /* 0x000fe200078ec0ff */
[----:B------:R-:W-:Y:S01]  /*1d20*/  UISETP.LT.U32.AND UP0, UPT, UR40, 0x9, UP0 ;  /* 0x000000092800788c */ /* 0x000fe20008701070 */
[----:B------:R-:W-:Y:S01]  /*1d30*/  SHF.R.U32.HI R4, RZ, 0x1, R4 ;  /* 0x00000001ff047819 */ /* 0x000fe20000011604 */
[----:B------:R-:W-:Y:S01]  /*1d40*/  IMAD.SHL.U32 R8, R0, 0x40, RZ ;  /* 0x0000004000087824 */ /* 0x000fe200078e00ff */
[----:B------:R-:W-:Y:S01]  /*1d50*/  UISETP.GE.U32.AND UP1, UPT, UR40, 0x9, UPT ;  /* 0x000000092800788c */ /* 0x000fe2000bf26070 */
[----:B------:R-:W-:Y:S01]  /*1d60*/  SHF.R.S32.HI R21, RZ, 0x1f, R49 ;  /* 0x0000001fff157819 */ /* 0x000fe20000011431 */
[----:B------:R-:W-:Y:S01]  /*1d70*/  ULDC.64 UR8, c[0x0][0x5d0] ;  /* 0x0001740000087ab9 */ /* 0x000fe20000000a00 */
[--C-:B------:R-:W-:Y:S01]  /*1d80*/  IADD3 R7, RZ, -R4, -R3.reuse ;  /* 0x80000004ff077210 */ /* 0x100fe20007ffe803 */
[----:B------:R-:W-:Y:S01]  /*1d90*/  UIMAD.WIDE.U32 UR4, UR39, 0x38e38e39, URZ ;  /* 0x38e38e39270478a5 */ /* 0x000fe2000f8e003f */
[C---:B------:R-:W-:Y:S01]  /*1da0*/  LOP3.LUT R14, R51.reuse, 0x6, R14, 0xf8, !PT ;  /* 0x00000006330e7812 */ /* 0x040fe200078ef80e */
[----:B------:R-:W-:Y:S01]  /*1db0*/  USEL UR6, URZ, 0x1, !UP0 ;  /* 0x000000013f067887 */ /* 0x000fe2000c000000 */
[----:B------:R-:W-:Y:S01]  /*1dc0*/  LOP3.LUT R3, R8, 0x40, R3, 0xe2, !PT ;  /* 0x0000004008037812 */ /* 0x000fe200078ee203 */
[C---:B------:R-:W-:Y:S01]  /*1dd0*/  IMAD.WIDE R8, R50.reuse, 0x180, RZ ;  /* 0x0000018032087825 */ /* 0x040fe200078e02ff */
[----:B------:R-:W-:Y:S01]  /*1de0*/  SHF.R.S32.HI R15, RZ, 0x1f, R14 ;  /* 0x0000001fff0f7819 */ /* 0x000fe2000001140e */
[----:B------:R-:W-:Y:S01]  /*1df0*/  USHF.R.U32.HI UR4, URZ, 0x1, UR5 ;  /* 0x000000013f047899 */ /* 0x000fe20008011605 */
[----:B--2---:R-:W-:Y:S01]  /*1e00*/  ISETP.GE.AND P0, PT, R51, R6, PT ;  /* 0x000000063300720c */ /* 0x004fe20003f06270 */
[----:B------:R-:W-:Y:S01]  /*1e10*/  IMAD R10, R5, -0x2, R6 ;  /* 0xfffffffe050a7824 */ /* 0x000fe200078e0206 */
[----:B------:R-:W-:Y:S01]  /*1e20*/  ULOP3.LUT UR38, UR38, UR6, URZ, 0x3c, !UPT ;  /* 0x0000000626267292 */ /* 0x000fe2000f8e3c3f */
[----:B------:R-:W-:Y:S01]  /*1e30*/  IMAD R5, R50, 0x180, RZ ;  /* 0x0000018032057824 */ /* 0x000fe200078e02ff */
[----:B------:R-:W-:Y:S01]  /*1e40*/  LOP3.LUT R61, R8, R3, R4, 0xfe, !PT ;  /* 0x00000003083d7212 */ /* 0x000fe200078efe04 */
[----:B------:R-:W-:Y:S01]  /*1e50*/  IMAD R6, R21, UR8, RZ ;  /* 0x0000000815067c24 */ /* 0x000fe2000f8e02ff */
[----:B------:R-:W-:Y:S01]  /*1e60*/  UIMAD UR39, UR4, -0x9, UR39 ;  /* 0xfffffff7042778a4 */ /* 0x000fe2000f8e0227 */
[----:B------:R-:W-:Y:S01]  /*1e70*/  IMAD R0, R0, -0x40, R7 ;  /* 0xffffffc000007824 */ /* 0x000fe200078e0207 */
[----:B------:R-:W-:Y:S01]  /*1e80*/  ISETP.GE.OR P0, PT, R5, UR7, P0 ;  /* 0x0000000705007c0c */ /* 0x000fe20008706670 */
[C---:B------:R-:W-:Y:S01]  /*1e90*/  IMAD R11, R49.reuse, UR9, R6 ;  /* 0x00000009310b7c24 */ /* 0x040fe2000f8e0206 */
[----:B------:R-:W-:Y:S01]  /*1ea0*/  @UP1 ULOP3.LUT UR38, UR38, 0x1, UR4, 0x78, !UPT ;  /* 0x0000000126261892 */ /* 0x000fe2000f8e7804 */
[----:B------:R-:W-:Y:S01]  /*1eb0*/  IMAD.WIDE.U32 R6, R49, UR8, R14 ;  /* 0x0000000831067c25 */ /* 0x000fe2000f8e000e */
[----:B------:R-:W-:-:S03]  /*1ec0*/  IADD3 R4, -R5, UR7, R0 ;  /* 0x0000000705047c10 */ /* 0x000fc6000fffe100 */
[----:B------:R-:W-:Y:S02]  /*1ed0*/  IMAD.IADD R7, R7, 0x1, R11 ;  /* 0x0000000107077824 */ /* 0x000fe400078e020b */
[----:B------:R-:W-:Y:S02]  /*1ee0*/  IMAD.IADD R3, R10, 0x1, -R51 ;  /* 0x000000010a037824 */ /* 0x000fe400078e0a33 */
[----:B------:R-:W-:Y:S02]  /*1ef0*/  IMAD.MOV.U32 R0, RZ, RZ, -0x1 ;  /* 0xffffffffff007424 */ /* 0x000fe400078e00ff */
[----:B------:R-:W-:Y:S05]  /*1f00*/  @P0 BRA `(.L_x_29) ;  /* 0x0000001c00dc0947 */ /* 0x000fea0003800000 */
[----:B------:R-:W0:Y:S01]  /*1f10*/  LDC.64 R12, c[0x0][0x5c8] ;  /* 0x00017200ff0c7b82 */ /* 0x000e220000000a00 */
[----:B-----5:R-:W-:Y:S01]  /*1f20*/  FSETP.NEU.AND P1, PT, R48, RZ, PT ;  /* 0x000000ff3000720b */ /* 0x020fe20003f2d000 */
[----:B------:R-:W-:Y:S01]  /*1f30*/  BSSY B0, `(.L_x_29) ;  /* 0x00001f4000007945 */ /* 0x000fe20003800000 */
[----:B------:R-:W-:-:S04]  /*1f40*/  ISETP.GT.AND P0, PT, R4, RZ, PT ;  /* 0x000000ff0400720c */ /* 0x000fc80003f04270 */
[----:B------:R-:W-:Y:S01]  /*1f50*/  ISETP.GT.AND P2, PT, R3, RZ, P0 ;  /* 0x000000ff0300720c */ /* 0x000fe20000744270 */
[-C--:B0-----:R-:W-:Y:S02]  /*1f60*/  IMAD R10, R9, R12.reuse, RZ ;  /* 0x0000000c090a7224 */ /* 0x081fe400078e02ff */
[----:B------:R-:W-:-:S04]  /*1f70*/  IMAD.WIDE.U32 R50, R61, R12, R6 ;  /* 0x0000000c3d327225 */ /* 0x000fc800078e0006 */
[----:B------:R-:W-:-:S04]  /*1f80*/  IMAD R5, R61, R13, R10 ;  /* 0x0000000d3d057224 */ /* 0x000fc800078e020a */
[----:B------:R-:W-:Y:S01]  /*1f90*/  IMAD.IADD R65, R51, 0x1, R5 ;  /* 0x0000000133417824 */ /* 0x000fe200078e0205 */
[----:B------:R-:W-:Y:S06]  /*1fa0*/  @!P1 BRA `(.L_x_30) ;  /* 0x0000001400709947 */ /* 0x000fec0003800000 */
[----:B------:R-:W0:Y:S01]  /*1fb0*/  LDC.64 R56, c[0x0][0x5b8] ;  /* 0x00016e00ff387b82 */ /* 0x000e220000000a00 */
[----:B------:R-:W-:-:S07]  /*1fc0*/  ULDC.64 UR4, c[0x0][0x5c0] ;  /* 0x0001700000047ab9 */ /* 0x000fce0000000a00 */
[----:B------:R-:W1:Y:S08]  /*1fd0*/  LDC.64 R62, c[0x0][0x5b0] ;  /* 0x00016c00ff3e7b82 */ /* 0x000e700000000a00 */
[----:B------:R-:W2:Y:S01]  /*1fe0*/  LDC.64 R58, c[0x0][0x5a8] ;  /* 0x00016a00ff3a7b82 */ /* 0x000ea20000000a00 */
[-C--:B0-----:R-:W-:Y:S02]  /*1ff0*/  IMAD R6, R21, R56.reuse, RZ ;  /* 0x0000003815067224 */ /* 0x081fe400078e02ff */
[----:B------:R-:W-:-:S04]  /*2000*/  IMAD.WIDE.U32 R52, R49, R56, R14 ;  /* 0x0000003831347225 */ /* 0x000fc800078e000e */
[----:B------:R-:W-:Y:S02]  /*2010*/  IMAD R55, R49, R57, R6 ;  /* 0x0000003931377224 */ /* 0x000fe400078e0206 */
[-C--:B-1----:R-:W-:Y:S02]  /*2020*/  IMAD R8, R9, R62.reuse, RZ ;  /* 0x0000003e09087224 */ /* 0x082fe400078e02ff */
[----:B------:R-:W-:Y:S02]  /*2030*/  IMAD.IADD R11, R53, 0x1, R55 ;  /* 0x00000001350b7824 */ /* 0x000fe400078e0237 */
[----:B------:R-:W-:Y:S02]  /*2040*/  IMAD.MOV.U32 R10, RZ, RZ, R52 ;  /* 0x000000ffff0a7224 */ /* 0x000fe400078e0034 */
[C---:B------:R-:W-:Y:S02]  /*2050*/  IMAD R57, R61.reuse, R63, R8 ;  /* 0x0000003f3d397224 */ /* 0x040fe400078e0208 */
[----:B------:R-:W-:-:S04]  /*2060*/  IMAD.WIDE.U32 R6, R61, R62, R10 ;  /* 0x0000003e3d067225 */ /* 0x000fc800078e000a */
[----:B------:R-:W-:Y:S01]  /*2070*/  IMAD.IADD R5, R7, 0x1, R57 ;  /* 0x0000000107057824 */ /* 0x000fe200078e0239 */
[----:B--2---:R-:W-:-:S04]  /*2080*/  LEA R8, P1, R6, R58, 0x1 ;  /* 0x0000003a06087211 */ /* 0x004fc800078208ff */
[----:B------:R-:W-:-:S05]  /*2090*/  LEA.HI.X R9, R6, R59, R5, 0x1, P1 ;  /* 0x0000003b06097211 */ /* 0x000fca00008f0c05 */
[----:B------:R-:W2:Y:S01]  /*20a0*/  @P2 LDG.E.LTC128B.U16 R5, desc[UR36][R8.64] ;  /* 0x0000002408052981 */ /* 0x000ea2000c1e1520 */
[----:B------:R-:W-:Y:S01]  /*20b0*/  LEA R6, P1, R50, UR4, 0x1 ;  /* 0x0000000432067c11 */ /* 0x000fe2000f8208ff */
[----:B------:R-:W-:Y:S01]  /*20c0*/  IMAD.WIDE.U32 R20, R61, R62, R14 ;  /* 0x0000003e3d147225 */ /* 0x000fe200078e000e */
[----:B------:R-:W-:Y:S01]  /*20d0*/  ISETP.GT.AND P3, PT, R3, 0x1, P0 ;  /* 0x000000010300780c */ /* 0x000fe20000764270 */
[----:B------:R-:W-:Y:S02]  /*20e0*/  BSSY B1, `(.L_x_31) ;  /* 0x0000010000017945 */ /* 0x000fe40003800000 */
[----:B------:R-:W-:Y:S02]  /*20f0*/  IMAD.IADD R21, R57, 0x1, R21 ;  /* 0x0000000139157824 */ /* 0x000fe400078e0215 */
[----:B------:R-:W-:-:S04]  /*2100*/  IMAD.WIDE.U32 R20, R49, R56, R20 ;  /* 0x0000003831147225 */ /* 0x000fc800078e0014 */
[----:B------:R-:W-:Y:S02]  /*2110*/  IMAD.IADD R21, R55, 0x1, R21 ;  /* 0x0000000137157824 */ /* 0x000fe400078e0215 */
[----:B--2---:R-:W-:-:S05]  /*2120*/  HADD2.F32 R7, -RZ, R5.H0_H0 ;  /* 0x20000005ff077230 */ /* 0x004fca0000004100 */
[----:B------:R-:W-:-:S04]  /*2130*/  FMUL R7, R7, R48 ;  /* 0x0000003007077220 */ /* 0x000fc80000400000 */
[----:B------:R-:W-:-:S05]  /*2140*/  FFMA R7, R40, R23, R7 ;  /* 0x0000001728077223 */ /* 0x000fca0000000007 */
[----:B------:R-:W-:Y:S02]  /*2150*/  F2FP.F16.F32.PACK_AB R40, RZ, R7 ;  /* 0x00000007ff28723e */ /* 0x000fe400000000ff */
[----:B------:R-:W-:Y:S02]  /*2160*/  LEA.HI.X R7, R50, UR5, R65, 0x1, P1 ;  /* 0x0000000532077c11 */ /* 0x000fe400088f0c41 */
[----:B------:R-:W-:-:S03]  /*2170*/  LEA R50, P1, R20, R58, 0x1 ;  /* 0x0000003a14327211 */ /* 0x000fc600078208ff */
[----:B------:R0:W-:Y:S01]  /*2180*/  @P2 STG.E.U16 desc[UR36][R6.64], R40 ;  /* 0x0000002806002986 */ /* 0x0001e2000c101524 */
[----:B------:R-:W-:Y:S01]  /*2190*/  LEA.HI.X R51, R20, R59, R21, 0x1, P1 ;  /* 0x0000003b14337211 */ /* 0x000fe200008f0c15 */
[C---:B------:R-:W-:Y:S01]  /*21a0*/  IMAD.SHL.U32 R20, R62.reuse, 0x8, RZ ;  /* 0x000000083e147824 */ /* 0x040fe200078e00ff */
[----:B------:R-:W-:Y:S01]  /*21b0*/  SHF.L.U64.HI R21, R62, 0x3, R63 ;  /* 0x000000033e157819 */ /* 0x000fe2000001023f */
[----:B------:R-:W-:Y:S06]  /*21c0*/  @!P3 BRA `(.L_x_32) ;  /* 0x000000000004b947 */ /* 0x000fec0003800000 */
[----:B------:R1:W5:Y:S02]  /*21d0*/  LDG.E.LTC128B.U16 R5, desc[UR36][R50.64+0x2] ;  /* 0x0000022432057981 */ /* 0x000364000c1e1520 */
.L_x_32:
[----:B------:R-:W-:Y:S05]  /*21e0*/  BSYNC B1 ;  /* 0x0000000000017941 */ /* 0x000fea0003800000 */
.L_x_31:
[----:B------:R-:W-:Y:S01]  /*21f0*/  IMAD.WIDE.U32 R20, R61, R62, R20 ;  /* 0x0000003e3d147225 */ /* 0x000fe200078e0014 */
[----:B------:R-:W-:-:S03]  /*2200*/  ISETP.GT.AND P1, PT, R4, 0x8, PT ;  /* 0x000000080400780c */ /* 0x000fc60003f24270 */
[----:B-----5:R-:W-:Y:S01]  /*2210*/  HADD2.F32 R53, -RZ, R5.H0_H0 ;  /* 0x20000005ff357230 */ /* 0x020fe20000004100 */
[----:B------:R-:W-:Y:S01]  /*2220*/  IADD3 R52, P4, R52, R20, RZ ;  /* 0x0000001434347210 */ /* 0x000fe20007f9e0ff */
[----:B------:R-:W-:Y:S01]  /*2230*/  IMAD.IADD R57, R57, 0x1, R21 ;  /* 0x0000000139397824 */ /* 0x000fe200078e0215 */
[----:B------:R-:W-:Y:S02]  /*2240*/  ISETP.GT.AND P2, PT, R3, RZ, P1 ;  /* 0x000000ff0300720c */ /* 0x000fe40000f44270 */
[----:B------:R-:W-:Y:S01]  /*2250*/  FMUL R10, R53, R48 ;  /* 0x00000030350a7220 */ /* 0x000fe20000400000 */
[----:B------:R-:W-:-:S03]  /*2260*/  IMAD.X R11, R57, 0x1, R11, P4 ;  /* 0x00000001390b7824 */ /* 0x000fc600020e060b */
[----:B------:R-:W-:Y:S01]  /*2270*/  FFMA R41, R41, R23, R10 ;  /* 0x0000001729297223 */ /* 0x000fe2000000000a */
[----:B------:R-:W-:-:S04]  /*2280*/  LEA R10, P4, R52, R58, 0x1 ;  /* 0x0000003a340a7211 */ /* 0x000fc800078808ff */
[----:B------:R-:W-:Y:S02]  /*2290*/  LEA.HI.X R11, R52, R59, R11, 0x1, P4 ;  /* 0x0000003b340b7211 */ /* 0x000fe400020f0c0b */
[----:B------:R-:W-:Y:S02]  /*22a0*/  F2FP.F16.F32.PACK_AB R41, RZ, R41 ;  /* 0x00000029ff29723e */ /* 0x000fe400000000ff */
[----:B------:R-:W-:-:S03]  /*22b0*/  PRMT R52, R5, 0x7610, R52 ;  /* 0x0000761005347816 */ /* 0x000fc60000000034 */
[----:B------:R2:W-:Y:S04]  /*22c0*/  @P3 STG.E.U16 desc[UR36][R6.64+0x2], R41 ;  /* 0x0000022906003986 */ /* 0x0005e8000c101524 */
[----:B------:R-:W3:Y:S01]  /*22d0*/  @P2 LDG.E.LTC128B.U16 R52, desc[UR36][R10.64] ;  /* 0x000000240a342981 */ /* 0x000ee2000c1e1520 */
[----:B------:R-:W-:Y:S01]  /*22e0*/  IADD3 R20, P3, R14, R20, RZ ;  /* 0x000000140e147210 */ /* 0x000fe20007f7e0ff */
[----:B------:R-:W-:Y:S01]  /*22f0*/  BSSY B1, `(.L_x_33) ;  /* 0x0000011000017945 */ /* 0x000fe20003800000 */
[----:B------:R-:W-:-:S03]  /*2300*/  LEA R14, P4, R12, R6, 0x4 ;  /* 0x000000060c0e7211 */ /* 0x000fc600078820ff */
[----:B------:R-:W-:Y:S01]  /*2310*/  IMAD.X R21, R15, 0x1, R57, P3 ;  /* 0x000000010f157824 */ /* 0x000fe200018e0639 */
[----:B------:R-:W-:Y:S02]  /*2320*/  SHF.L.U64.HI R15, R12, 0x4, R13 ;  /* 0x000000040c0f7819 */ /* 0x000fe4000001020d */
[----:B------:R-:W-:Y:S01]  /*2330*/  ISETP.GT.AND P3, PT, R3, 0x1, P1 ;  /* 0x000000010300780c */ /* 0x000fe20000f64270 */
[----:B------:R-:W-:-:S04]  /*2340*/  IMAD.WIDE.U32 R20, R49, R56, R20 ;  /* 0x0000003831147225 */ /* 0x000fc800078e0014 */
[----:B------:R-:W-:Y:S01]  /*2350*/  IMAD.X R15, R15, 0x1, R7, P4 ;  /* 0x000000010f0f7824 */ /* 0x000fe200020e0607 */
[----:B0-----:R-:W-:Y:S01]  /*2360*/  LEA R40, P5, R20, R58, 0x1 ;  /* 0x0000003a14287211 */ /* 0x001fe200078a08ff */
[----:B------:R-:W-:-:S05]  /*2370*/  IMAD.IADD R21, R55, 0x1, R21 ;  /* 0x0000000137157824 */ /* 0x000fca00078e0215 */
[----:B--2---:R-:W-:Y:S01]  /*2380*/  LEA.HI.X R41, R20, R59, R21, 0x1, P5 ;  /* 0x0000003b14297211 */ /* 0x004fe200028f0c15 */
[----:B---3--:R-:W-:-:S05]  /*2390*/  HADD2.F32 R5, -RZ, R52.H0_H0 ;  /* 0x20000034ff057230 */ /* 0x008fca0000004100 */
[----:B------:R-:W-:-:S04]  /*23a0*/  FMUL R5, R5, R48 ;  /* 0x0000003005057220 */ /* 0x000fc80000400000 */
[----:B------:R-:W-:-:S05]  /*23b0*/  FFMA R5, R42, R23, R5 ;  /* 0x000000172a057223 */ /* 0x000fca0000000005 */
[----:B------:R-:W-:-:S05]  /*23c0*/  F2FP.F16.F32.PACK_AB R5, RZ, R5 ;  /* 0x00000005ff05723e */ /* 0x000fca00000000ff */
[----:B------:R0:W-:Y:S01]  /*23d0*/  @P2 STG.E.U16 desc[UR36][R14.64], R5 ;  /* 0x000000050e002986 */ /* 0x0001e2000c101524 */
[----:B------:R-:W-:Y:S05]  /*23e0*/  @!P3 BRA `(.L_x_34) ;  /* 0x000000000004b947 */ /* 0x000fea0003800000 */
[----:B------:R2:W5:Y:S02]  /*23f0*/  LDG.E.LTC128B.U16 R52, desc[UR36][R40.64+0x2] ;  /* 0x0000022428347981 */ /* 0x000564000c1e1520 */
.L_x_34:
[----:B------:R-:W-:Y:S05]  /*2400*/  BSYNC B1 ;  /* 0x0000000000017941 */ /* 0x000fea0003800000 */
.L_x_33:
[----:B0----5:R-:W-:Y:S01]  /*2410*/  HADD2.F32 R5, -RZ, R52.H0_H0 ;  /* 0x20000034ff057230 */ /* 0x021fe20000004100 */
[----:B------:R-:W-:Y:S01]  /*2420*/  ISETP.GT.AND P2, PT, R3, 0x8, P0 ;  /* 0x000000080300780c */ /* 0x000fe20000744270 */
[----:B------:R-:W-:Y:S03]  /*2430*/  BSSY B1, `(.L_x_35) ;  /* 0x0000007000017945 */ /* 0x000fe60003800000 */
[----:B------:R-:W-:-:S04]  /*2440*/  FMUL R20, R5, R48 ;  /* 0x0000003005147220 */ /* 0x000fc80000400000 */
[----:B------:R-:W-:-:S05]  /*2450*/  FFMA R20, R43, R23, R20 ;  /* 0x000000172b147223 */ /* 0x000fca0000000014 */
[----:B------:R-:W-:-:S05]  /*2460*/  F2FP.F16.F32.PACK_AB R20, RZ, R20 ;  /* 0x00000014ff14723e */ /* 0x000fca00000000ff */
[----:B------:R0:W-:Y:S01]  /*2470*/  @P3 STG.E.U16 desc[UR36][R14.64+0x2], R20 ;  /* 0x000002140e003986 */ /* 0x0001e2000c101524 */
[----:B------:R-:W-:Y:S05]  /*2480*/  @!P2 BRA `(.L_x_36) ;  /* 0x000000000004a947 */ /* 0x000fea0003800000 */
[----:B------:R3:W5:Y:S02]  /*2490*/  LDG.E.LTC128B.U16 R52, desc[UR36][R50.64+0x10] ;  /* 0x0000102432347981 */ /* 0x000764000c1e1520 */
.L_x_36:
[----:B------:R-:W-:Y:S05]  /*24a0*/  BSYNC B1 ;  /* 0x0000000000017941 */ /* 0x000fea0003800000 */
.L_x_35:
[----:B-----5:R-:W-:Y:S01]  /*24b0*/  HADD2.F32 R5, -RZ, R52.H0_H0 ;  /* 0x20000034ff057230 */ /* 0x020fe20000004100 */
        /* <DEDUP_REMOVED lines=8> */
.L_x_38:
[----:B------:R-:W-:Y:S05]  /*2540*/  BSYNC B1 ;  /* 0x0000000000017941 */ /* 0x000fea0003800000 */
.L_x_37:
[----:B----45:R-:W-:Y:S01]  /*2550*/  HADD2.F32 R5, -RZ, R52.H0_H0 ;  /* 0x20000034ff057230 */ /* 0x030fe20000004100 */
[----:B------:R-:W-:Y:S01]  /*2560*/  ISETP.GT.AND P2, PT, R3, 0x8, P1 ;  /* 0x000000080300780c */ /* 0x000fe20000f44270 */
[----:B------:R-:W-:Y:S03]  /*2570*/  BSSY B1, `(.L_x_39) ;  /* 0x0000007000017945 */ /* 0x000fe60003800000 */
[----:B0-----:R-:W-:-:S04]  /*2580*/  FMUL R20, R5, R48 ;  /* 0x0000003005147220 */ /* 0x001fc80000400000 */
[----:B------:R-:W-:-:S05]  /*2590*/  FFMA R20, R45, R23, R20 ;  /* 0x000000172d147223 */ /* 0x000fca0000000014 */
[----:B------:R-:W-:-:S05]  /*25a0*/  F2FP.F16.F32.PACK_AB R20, RZ, R20 ;  /* 0x00000014ff14723e */ /* 0x000fca00000000ff */
[----:B------:R0:W-:Y:S01]  /*25b0*/  @P0 STG.E.U16 desc[UR36][R6.64+0x12], R20 ;  /* 0x0000121406000986 */ /* 0x0001e2000c101524 */
[----:B------:R-:W-:Y:S05]  /*25c0*/  @!P2 BRA `(.L_x_40) ;  /* 0x000000000004a947 */ /* 0x000fea0003800000 */
[----:B------:R4:W5:Y:S02]  /*25d0*/  LDG.E.LTC128B.U16 R52, desc[UR36][R40.64+0x10] ;  /* 0x0000102428347981 */ /* 0x000964000c1e1520 */
.L_x_40:
[----:B------:R-:W-:Y:S05]  /*25e0*/  BSYNC B1 ;  /* 0x0000000000017941 */ /* 0x000fea0003800000 */
.L_x_39:
        /* <DEDUP_REMOVED lines=9> */
.L_x_42:
[----:B------:R-:W-:Y:S05]  /*2680*/  BSYNC B1 ;  /* 0x0000000000017941 */ /* 0x000fea0003800000 */
.L_x_41:
[----:B0----5:R-:W-:Y:S01]  /*2690*/  HADD2.F32 R5, -RZ, R52.H0_H0 ;  /* 0x20000034ff057230 */ /* 0x021fe20000004100 */
[----:B------:R-:W-:Y:S01]  /*26a0*/  ISETP.GT.AND P0, PT, R4, 0x80, PT ;  /* 0x000000800400780c */ /* 0x000fe20003f04270 */
[C---:B------:R-:W-:Y:S01]  /*26b0*/  IMAD.SHL.U32 R61, R62.reuse, 0x100, RZ ;  /* 0x000001003e3d7824 */ /* 0x040fe200078e00ff */
[----:B------:R-:W-:Y:S02]  /*26c0*/  SHF.L.U64.HI R63, R62, 0x8, R63 ;  /* 0x000000083e3f7819 */ /* 0x000fe4000001023f */
[----:B------:R-:W-:Y:S01]  /*26d0*/  FMUL R20, R5, R48 ;  /* 0x0000003005147220 */ /* 0x000fe20000400000 */
[----:B------:R-:W-:-:S03]  /*26e0*/  ISETP.GT.AND P3, PT, R3, RZ, P0 ;  /* 0x000000ff0300720c */ /* 0x000fc60000764270 */
[----:B------:R-:W-:Y:S01]  /*26f0*/  FFMA R47, R47, R23, R20 ;  /* 0x000000172f2f7223 */ /* 0x000fe20000000014 */
[----:B------:R-:W-:-:S04]  /*2700*/  IADD3 R20, P2, R61, R8, RZ ;  /* 0x000000083d147210 */ /* 0x000fc80007f5e0ff */
[----:B------:R-:W-:Y:S01]  /*2710*/  F2FP.F16.F32.PACK_AB R47, RZ, R47 ;  /* 0x0000002fff2f723e */ /* 0x000fe200000000ff */
[----:B------:R-:W-:-:S04]  /*2720*/  IMAD.X R21, R63, 0x1, R9, P2 ;  /* 0x000000013f157824 */ /* 0x000fc800010e0609 */
[----:B------:R-:W-:Y:S04]  /*2730*/  @P1 STG.E.U16 desc[UR36][R14.64+0x12], R47 ;  /* 0x0000122f0e001986 */ /* 0x000fe8000c101524 */
[----:B------:R-:W3:Y:S01]  /*2740*/  @P3 LDG.E.LTC128B.U16 R52, desc[UR36][R20.64] ;  /* 0x0000002414343981 */ /* 0x000ee2000c1e1520 */
[C---:B------:R-:W-:Y:S01]  /*2750*/  IMAD.SHL.U32 R57, R12.reuse, 0x100, RZ ;  /* 0x000001000c397824 */ /* 0x040fe200078e00ff */
[----:B------:R-:W-:Y:S02]  /*2760*/  LOP3.LUT R55, R61, 0x2, RZ, 0xfc, !PT ;  /* 0x000000023d377812 */ /* 0x000fe400078efcff */
[----:B------:R-:W-:Y:S02]  /*2770*/  ISETP.GT.AND P2, PT, R3, 0x1, P0 ;  /* 0x000000010300780c */ /* 0x000fe40000744270 */
[----:B------:R-:W-:-:S02]  /*2780*/  SHF.L.U64.HI R59, R12, 0x8, R13 ;  /* 0x000000080c3b7819 */ /* 0x000fc4000001020d */
[----:B--2-4-:R-:W-:Y:S02]  /*2790*/  IADD3 R40, P1, R57, R6, RZ ;  /* 0x0000000639287210 */ /* 0x014fe40007f3e0ff */
[----:B------:R-:W-:-:S03]  /*27a0*/  IADD3 R12, P4, R55, R8, RZ ;  /* 0x00000008370c7210 */ /* 0x000fc60007f9e0ff */
[----:B------:R-:W-:Y:S02]  /*27b0*/  IMAD.X R41, R59, 0x1, R7, P1 ;  /* 0x000000013b297824 */ /* 0x000fe400008e0607 */
[----:B------:R-:W-:Y:S02]  /*27c0*/  IMAD.X R13, R63, 0x1, R9, P4 ;  /* 0x000000013f0d7824 */ /* 0x000fe400020e0609 */
[----:B---3--:R-:W-:-:S05]  /*27d0*/  HADD2.F32 R5, -RZ, R52.H0_H0 ;  /* 0x20000034ff057230 */ /* 0x008fca0000004100 */
[----:B------:R-:W-:-:S04]  /*27e0*/  FMUL R5, R5, R48 ;  /* 0x0000003005057220 */ /* 0x000fc80000400000 */
[----:B------:R-:W-:-:S05]  /*27f0*/  FFMA R5, R32, R23, R5 ;  /* 0x0000001720057223 */ /* 0x000fca0000000005 */
[----:B------:R-:W-:-:S04]  /*2800*/  F2FP.F16.F32.PACK_AB R5, RZ, R5 ;  /* 0x00000005ff05723e */ /* 0x000fc800000000ff */
[----:B------:R-:W-:-:S05]  /*2810*/  PRMT R43, R5, 0x7610, R43 ;  /* 0x00007610052b7816 */ /* 0x000fca000000002b */
[----:B------:R0:W-:Y:S04]  /*2820*/  @P3 STG.E.U16 desc[UR36][R40.64], R43 ;  /* 0x0000002b28003986 */ /* 0x0001e8000c101524 */
[----:B------:R-:W2:Y:S01]  /*2830*/  @P2 LDG.E.LTC128B.U16 R52, desc[UR36][R12.64] ;  /* 0x000000240c342981 */ /* 0x000ea2000c1e1520 */
[----:B------:R-:W-:Y:S01]  /*2840*/  LOP3.LUT R53, R57, 0x2, RZ, 0xfc, !PT ;  /* 0x0000000239357812 */ /* 0x000fe200078efcff */
[----:B------:R-:W-:Y:S01]  /*2850*/  BSSY B1, `(.L_x_43) ;  /* 0x000000e000017945 */ /* 0x000fe20003800000 */
[----:B------:R-:W-:Y:S02]  /*2860*/  ISETP.GT.AND P1, PT, R4, 0x88, PT ;  /* 0x000000880400780c */ /* 0x000fe40003f24270 */
[----:B------:R-:W-:Y:S02]  /*2870*/  IADD3 R42, P4, R53, R6, RZ ;  /* 0x00000006352a7210 */ /* 0x000fe40007f9e0ff */
[----:B------:R-:W-:-:S03]  /*2880*/  ISETP.GT.AND P3, PT, R3, RZ, P1 ;  /* 0x000000ff0300720c */ /* 0x000fc60000f64270 */
[----:B0-----:R-:W-:Y:S02]  /*2890*/  IMAD.X R43, R59, 0x1, R7, P4 ;  /* 0x000000013b2b7824 */ /* 0x001fe400020e0607 */
[----:B--2---:R-:W-:-:S05]  /*28a0*/  HADD2.F32 R5, -RZ, R52.H0_H0 ;  /* 0x20000034ff057230 */ /* 0x004fca0000004100 */
[----:B------:R-:W-:-:S04]  /*28b0*/  FMUL R32, R5, R48 ;  /* 0x0000003005207220 */ /* 0x000fc80000400000 */
[----:B------:R-:W-:-:S05]  /*28c0*/  FFMA R32, R33, R23, R32 ;  /* 0x0000001721207223 */ /* 0x000fca0000000020 */
[----:B------:R-:W-:Y:S02]  /*28d0*/  F2FP.F16.F32.PACK_AB R5, RZ, R32 ;  /* 0x00000020ff05723e */ /* 0x000fe400000000ff */
[----:B------:R-:W-:-:S03]  /*28e0*/  IADD3 R32, P4, R61, R10, RZ ;  /* 0x0000000a3d207210 */ /* 0x000fc60007f9e0ff */
[----:B------:R0:W-:Y:S02]  /*28f0*/  @P2 STG.E.U16 desc[UR36][R42.64], R5 ;  /* 0x000000052a002986 */ /* 0x0001e4000c101524 */
[----:B------:R-:W-:Y:S01]  /*2900*/  IMAD.X R33, R63, 0x1, R11, P4 ;  /* 0x000000013f217824 */ /* 0x000fe200020e060b */
[----:B------:R-:W-:Y:S07]  /*2910*/  @!P3 BRA `(.L_x_44) ;  /* 0x000000000004b947 */ /* 0x000fee0003800000 */
[----:B------:R2:W5:Y:S02]  /*2920*/  LDG.E.LTC128B.U16 R52, desc[UR36][R32.64] ;  /* 0x0000002420347981 */ /* 0x000564000c1e1520 */
.L_x_44:
[----:B------:R-:W-:Y:S05]  /*2930*/  BSYNC B1 ;  /* 0x0000000000017941 */ /* 0x000fea0003800000 */
.L_x_43:
[----:B0----5:R-:W-:Y:S01]  /*2940*/  HADD2.F32 R5, -RZ, R52.H0_H0 ;  /* 0x20000034ff057230 */ /* 0x021fe20000004100 */
[----:B------:R-:W-:Y:S01]  /*2950*/  IADD3 R12, P4, R57, R14, RZ ;  /* 0x0000000e390c7210 */ /* 0x000fe20007f9e0ff */
[----:B------:R-:W-:Y:S01]  /*2960*/  BSSY B1, `(.L_x_45) ;  /* 0x000000b000017945 */ /* 0x000fe20003800000 */
[----:B------:R-:W-:Y:S02]  /*2970*/  ISETP.GT.AND P2, PT, R3, 0x1, P1 ;  /* 0x000000010300780c */ /* 0x000fe40000f44270 */
[----:B------:R-:W-:Y:S01]  /*2980*/  FMUL R5, R5, R48 ;  /* 0x0000003005057220 */ /* 0x000fe20000400000 */
[----:B------:R-:W-:-:S03]  /*2990*/  IMAD.X R13, R59, 0x1, R15, P4 ;  /* 0x000000013b0d7824 */ /* 0x000fc600020e060f */
[----:B------:R-:W-:-:S05]  /*29a0*/  FFMA R5, R34, R23, R5 ;  /* 0x0000001722057223 */ /* 0x000fca0000000005 */
[----:B------:R-:W-:-:S05]  /*29b0*/  F2FP.F16.F32.PACK_AB R5, RZ, R5 ;  /* 0x00000005ff05723e */ /* 0x000fca00000000ff */
[----:B------:R0:W-:Y:S01]  /*29c0*/  @P3 STG.E.U16 desc[UR36][R12.64], R5 ;  /* 0x000000050c003986 */ /* 0x0001e2000c101524 */
[----:B------:R-:W-:Y:S05]  /*29d0*/  @!P2 BRA `(.L_x_46) ;  /* 0x00000000000ca947 */ /* 0x000fea0003800000 */
[----:B------:R-:W-:-:S05]  /*29e0*/  IADD3 R42, P3, R55, R10, RZ ;  /* 0x0000000a372a7210 */ /* 0x000fca0007f7e0ff */
[----:B------:R-:W-:-:S05]  /*29f0*/  IMAD.X R43, R63, 0x1, R11, P3 ;  /* 0x000000013f2b7824 */ /* 0x000fca00018e060b */
[----:B------:R3:W5:Y:S03]  /*2a00*/  LDG.E.LTC128B.U16 R52, desc[UR36][R42.64] ;  /* 0x000000242a347981 */ /* 0x000766000c1e1520 */
.L_x_46:
[----:B------:R-:W-:Y:S05]  /*2a10*/  BSYNC B1 ;  /* 0x0000000000017941 */ /* 0x000fea0003800000 */
.L_x_45:
[----:B0----5:R-:W-:Y:S01]  /*2a20*/  HADD2.F32 R5, -RZ, R52.H0_H0 ;  /* 0x20000034ff057230 */ /* 0x021fe20000004100 */
[----:B-1----:R-:W-:Y:S02]  /*2a30*/  LOP3.LUT R51, R61, 0x10, RZ, 0xfc, !PT ;  /* 0x000000103d337812 */ /* 0x002fe400078efcff */
[----:B------:R-:W-:Y:S02]  /*2a40*/  ISETP.GT.AND P3, PT, R3, 0x8, P0 ;  /* 0x000000080300780c */ /* 0x000fe40000764270 */
[----:B------:R-:W-:Y:S01]  /*2a50*/  FMUL R34, R5, R48 ;  /* 0x0000003005227220 */ /* 0x000fe20000400000 */
[----:B---3--:R-:W-:-:S03]  /*2a60*/  IADD3 R42, P5, R51, R8, RZ ;  /* 0x00000008332a7210 */ /* 0x008fc60007fbe0ff */
[----:B------:R-:W-:Y:S01]  /*2a70*/  FFMA R35, R35, R23, R34 ;  /* 0x0000001723237223 */ /* 0x000fe20000000022 */
[----:B------:R-:W-:Y:S01]  /*2a80*/  IADD3 R34, P4, R53, R14, RZ ;  /* 0x0000000e35227210 */ /* 0x000fe20007f9e0ff */
[----:B------:R-:W-:-:S03]  /*2a90*/  IMAD.X R43, R63, 0x1, R9, P5 ;  /* 0x000000013f2b7824 */ /* 0x000fc600028e0609 */
[----:B------:R-:W-:Y:S01]  /*2aa0*/  F2FP.F16.F32.PACK_AB R5, RZ, R35 ;  /* 0x00000023ff05723e */ /* 0x000fe200000000ff */
[----:B------:R-:W-:-:S03]  /*2ab0*/  IMAD.X R35, R59, 0x1, R15, P4 ;  /* 0x000000013b237824 */ /* 0x000fc600020e060f */
[----:B------:R-:W-:-:S05]  /*2ac0*/  PRMT R45, R5, 0x7610, R45 ;  /* 0x00007610052d7816 */ /* 0x000fca000000002d */
[----:B------:R0:W-:Y:S04]  /*2ad0*/  @P2 STG.E.U16 desc[UR36][R34.64], R45 ;  /* 0x0000002d22002986 */ /* 0x0001e8000c101524 */
[----:B------:R-:W3:Y:S01]  /*2ae0*/  @P3 LDG.E.LTC128B.U16 R52, desc[UR36][R42.64] ;  /* 0x000000242a343981 */ /* 0x000ee2000c1e1520 */
[----:B------:R-:W-:Y:S02]  /*2af0*/  LOP3.LUT R49, R57, 0x10, RZ, 0xfc, !PT ;  /* 0x0000001039317812 */ /* 0x000fe400078efcff */
[----:B------:R-:W-:Y:S02]  /*2b00*/  LOP3.LUT R47, R61, 0x12, RZ, 0xfc, !PT ;  /* 0x000000123d2f7812 */ /* 0x000fe400078efcff */
[----:B------:R-:W-:Y:S02]  /*2b10*/  ISETP.GT.AND P0, PT, R3, 0x9, P0 ;  /* 0x000000090300780c */ /* 0x000fe40000704270 */
[----:B------:R-:W-:-:S02]  /*2b20*/  IADD3 R44, P2, R49, R6, RZ ;  /* 0x00000006312c7210 */ /* 0x000fc40007f5e0ff */
[----:B------:R-:W-:-:S03]  /*2b30*/  IADD3 R8, P4, R47, R8, RZ ;  /* 0x000000082f087210 */ /* 0x000fc60007f9e0ff */
[----:B0-----:R-:W-:Y:S02]  /*2b40*/  IMAD.X R45, R59, 0x1, R7, P2 ;  /* 0x000000013b2d7824 */ /* 0x001fe400010e0607 */
[----:B------:R-:W-:Y:S02]  /*2b50*/  IMAD.X R9, R63, 0x1, R9, P4 ;  /* 0x000000013f097824 */ /* 0x000fe400020e0609 */
[----:B---3--:R-:W-:-:S05]  /*2b60*/  HADD2.F32 R5, -RZ, R52.H0_H0 ;  /* 0x20000034ff057230 */ /* 0x008fca0000004100 */
[----:B------:R-:W-:-:S04]  /*2b70*/  FMUL R5, R5, R48 ;  /* 0x0000003005057220 */ /* 0x000fc80000400000 */
[----:B------:R-:W-:-:S05]  /*2b80*/  FFMA R5, R36, R23, R5 ;  /* 0x0000001724057223 */ /* 0x000fca0000000005 */
[----:B------:R-:W-:-:S04]  /*2b90*/  F2FP.F16.F32.PACK_AB R5, RZ, R5 ;  /* 0x00000005ff05723e */ /* 0x000fc800000000ff */
[----:B------:R-:W-:-:S05]  /*2ba0*/  PRMT R36, R5, 0x7610, R36 ;  /* 0x0000761005247816 */ /* 0x000fca0000000024 */
[----:B------:R0:W-:Y:S04]  /*2bb0*/  @P3 STG.E.U16 desc[UR36][R44.64], R36 ;  /* 0x000000242c003986 */ /* 0x0001e8000c101524 */
[----:B------:R-:W3:Y:S01]  /*2bc0*/  @P0 LDG.E.LTC128B.U16 R52, desc[UR36][R8.64] ;  /* 0x0000002408340981 */ /* 0x000ee2000c1e1520 */
[----:B------:R-:W-:Y:S01]  /*2bd0*/  LOP3.LUT R35, R57, 0x12, RZ, 0xfc, !PT ;  /* 0x0000001239237812 */ /* 0x000fe200078efcff */
[----:B------:R-:W-:Y:S01]  /*2be0*/  BSSY B1, `(.L_x_47) ;  /* 0x000000d000017945 */ /* 0x000fe20003800000 */
[----:B------:R-:W-:Y:S02]  /*2bf0*/  ISETP.GT.AND P2, PT, R3, 0x8, P1 ;  /* 0x000000080300780c */ /* 0x000fe40000f44270 */
[----:B------:R-:W-:-:S05]  /*2c00*/  IADD3 R6, P3, R35, R6, RZ ;  /* 0x0000000623067210 */ /* 0x000fca0007f7e0ff */
[----:B------:R-:W-:Y:S02]  /*2c10*/  IMAD.X R7, R59, 0x1, R7, P3 ;  /* 0x000000013b077824 */ /* 0x000fe400018e0607 */
[----:B---3--:R-:W-:-:S05]  /*2c20*/  HADD2.F32 R5, -RZ, R52.H0_H0 ;  /* 0x20000034ff057230 */ /* 0x008fca0000004100 */
[----:B------:R-:W-:-:S04]  /*2c30*/  FMUL R34, R5, R48 ;  /* 0x0000003005227220 */ /* 0x000fc80000400000 */
[----:B------:R-:W-:-:S05]  /*2c40*/  FFMA R34, R37, R23, R34 ;  /* 0x0000001725227223 */ /* 0x000fca0000000022 */
[----:B------:R-:W-:-:S05]  /*2c50*/  F2FP.F16.F32.PACK_AB R34, RZ, R34 ;  /* 0x00000022ff22723e */ /* 0x000fca00000000ff */
[----:B------:R0:W-:Y:S01]  /*2c60*/  @P0 STG.E.U16 desc[UR36][R6.64], R34 ;  /* 0x0000002206000986 */ /* 0x0001e2000c101524 */
[----:B------:R-:W-:Y:S05]  /*2c70*/  @!P2 BRA `(.L_x_48) ;  /* 0x00000000000ca947 */ /* 0x000fea0003800000 */
[----:B0-----:R-:W-:-:S05]  /*2c80*/  IADD3 R6, P0, R51, R10, RZ ;  /* 0x0000000a33067210 */ /* 0x001fca0007f1e0ff */
[----:B------:R-:W-:-:S05]  /*2c90*/  IMAD.X R7, R63, 0x1, R11, P0 ;  /* 0x000000013f077824 */ /* 0x000fca00000e060b */
[----:B------:R1:W5:Y:S03]  /*2ca0*/  LDG.E.LTC128B.U16 R52, desc[UR36][R6.64] ;  /* 0x0000002406347981 */ /* 0x000366000c1e1520 */
.L_x_48:
[----:B------:R-:W-:Y:S05]  /*2cb0*/  BSYNC B1 ;  /* 0x0000000000017941 */ /* 0x000fea0003800000 */
.L_x_47:
[----:B-----5:R-:W-:Y:S01]  /*2cc0*/  HADD2.F32 R5, -RZ, R52.H0_H0 ;  /* 0x20000034ff057230 */ /* 0x020fe20000004100 */
[----:B01----:R-:W-:Y:S01]  /*2cd0*/  IADD3 R6, P0, R49, R14, RZ ;  /* 0x0000000e31067210 */ /* 0x003fe20007f1e0ff */
[----:B------:R-:W-:Y:S01]  /*2ce0*/  BSSY B1, `(.L_x_49) ;  /* 0x000000b000017945 */ /* 0x000fe20003800000 */
[----:B------:R-:W-:Y:S02]  /*2cf0*/  ISETP.GT.AND P1, PT, R3, 0x9, P1 ;  /* 0x000000090300780c */ /* 0x000fe40000f24270 */
[----:B------:R-:W-:Y:S01]  /*2d00*/  FMUL R5, R5, R48 ;  /* 0x0000003005057220 */ /* 0x000fe20000400000 */
[----:B------:R-:W-:Y:S01]  /*2d10*/  IMAD.X R7, R59, 0x1, R15, P0 ;  /* 0x000000013b077824 */ /* 0x000fe200000e060f */
[----:B------:R-:W-:Y:S02]  /*2d20*/  IADD3 R8, P0, R47, R10, RZ ;  /* 0x0000000a2f087210 */ /* 0x000fe40007f1e0ff */
[----:B------:R-:W-:-:S03]  /*2d30*/  FFMA R5, R38, R23, R5 ;  /* 0x0000001726057223 */ /* 0x000fc60000000005 */
[----:B------:R-:W-:Y:S02]  /*2d40*/  IMAD.X R9, R63, 0x1, R11, P0 ;  /* 0x000000013f097824 */ /* 0x000fe400000e060b */
[----:B------:R-:W-:-:S05]  /*2d50*/  F2FP.F16.F32.PACK_AB R5, RZ, R5 ;  /* 0x00000005ff05723e */ /* 0x000fca00000000ff */
[----:B------:R0:W-:Y:S01]  /*2d60*/  @P2 STG.E.U16 desc[UR36][R6.64], R5 ;  /* 0x0000000506002986 */ /* 0x0001e2000c101524 */
[----:B------:R-:W-:Y:S05]  /*2d70*/  @!P1 BRA `(.L_x_50) ;  /* 0x0000000000049947 */ /* 0x000fea0003800000 */
[----:B------:R1:W5:Y:S02]  /*2d80*/  LDG.E.LTC128B.U16 R52, desc[UR36][R8.64] ;  /* 0x0000002408347981 */ /* 0x000364000c1e1520 */
.L_x_50:
[----:B------:R-:W-:Y:S05]  /*2d90*/  BSYNC B1 ;  /* 0x0000000000017941 */ /* 0x000fea0003800000 */
.L_x_49:
[----:B0----5:R-:W-:Y:S01]  /*2da0*/  HADD2.F32 R5, -RZ, R52.H0_H0 ;  /* 0x20000034ff057230 */ /* 0x021fe20000004100 */
[----:B------:R-:W-:Y:S01]  /*2db0*/  ISETP.GT.AND P0, PT, R4, 0x100, PT ;  /* 0x000001000400780c */ /* 0x000fe20003f04270 */
[----:B------:R-:W-:Y:S03]  /*2dc0*/  BSSY B1, `(.L_x_51) ;  /* 0x000000c000017945 */ /* 0x000fe60003800000 */
[----:B------:R-:W-:Y:S01]  /*2dd0*/  FMUL R6, R5, R48 ;  /* 0x0000003005067220 */ /* 0x000fe20000400000 */
[----:B------:R-:W-:-:S03]  /*2de0*/  ISETP.GT.AND P2, PT, R3, RZ, P0 ;  /* 0x000000ff0300720c */ /* 0x000fc60000744270 */
[----:B------:R-:W-:Y:S01]  /*2df0*/  FFMA R39, R39, R23, R6 ;  /* 0x0000001727277223 */ /* 0x000fe20000000006 */
[----:B------:R-:W-:-:S04]  /*2e00*/  IADD3 R6, P3, R35, R14, RZ ;  /* 0x0000000e23067210 */ /* 0x000fc80007f7e0ff */
[----:B------:R-:W-:Y:S01]  /*2e10*/  F2FP.F16.F32.PACK_AB R39, RZ, R39 ;  /* 0x00000027ff27723e */ /* 0x000fe200000000ff */
[----:B------:R-:W-:-:S05]  /*2e20*/  IMAD.X R7, R59, 0x1, R15, P3 ;  /* 0x000000013b077824 */ /* 0x000fca00018e060f */
[----:B------:R0:W-:Y:S01]  /*2e30*/  @P1 STG.E.U16 desc[UR36][R6.64], R39 ;  /* 0x0000002706001986 */ /* 0x0001e2000c101524 */
[----:B------:R-:W-:Y:S05]  /*2e40*/  @!P2 BRA `(.L_x_52) ;  /* 0x00000000000ca947 */ /* 0x000fea0003800000 */
[----:B0-----:R-:W-:-:S05]  /*2e50*/  IADD3 R6, P1, R20, R61, RZ ;  /* 0x0000003d14067210 */ /* 0x001fca0007f3e0ff */
[----:B------:R-:W-:-:S05]  /*2e60*/  IMAD.X R7, R21, 0x1, R63, P1 ;  /* 0x0000000115077824 */ /* 0x000fca00008e063f */
[----:B------:R3:W5:Y:S03]  /*2e70*/  LDG.E.LTC128B.U16 R52, desc[UR36][R6.64] ;  /* 0x0000002406347981 */ /* 0x000766000c1e1520 */
.L_x_52:
[----:B------:R-:W-:Y:S05]  /*2e80*/  BSYNC B1 ;  /* 0x0000000000017941 */ /* 0x000fea0003800000 */
.L_x_51:
[----:B-----5:R-:W-:Y:S01]  /*2e90*/  HADD2.F32 R5, -RZ, R52.H0_H0 ;  /* 0x20000034ff057230 */ /* 0x020fe20000004100 */
[----:B0--3--:R-:W-:Y:S01]  /*2ea0*/  IADD3 R6, P1, R40, R57, RZ ;  /* 0x0000003928067210 */ /* 0x009fe20007f3e0ff */
        /* <DEDUP_REMOVED lines=8> */
[----:B0-----:R-:W-:-:S05]  /*2f30*/  IADD3 R6, P1, R55, R20, RZ ;  /* 0x0000001437067210 */ /* 0x001fca0007f3e0ff */
[----:B------:R-:W-:-:S05]  /*2f40*/  IMAD.X R7, R21, 0x1, R63, P1 ;  /* 0x0000000115077824 */ /* 0x000fca00008e063f */
[----:B------:R3:W5:Y:S03]  /*2f50*/  LDG.E.LTC128B.U16 R52, desc[UR36][R6.64] ;  /* 0x0000002406347981 */ /* 0x000766000c1e1520 */
.L_x_54:
[----:B------:R-:W-:Y:S05]  /*2f60*/  BSYNC B1 ;  /* 0x0000000000017941 */ /* 0x000fea0003800000 */
.L_x_53:
[----:B0----5:R-:W-:Y:S01]  /*2f70*/  HADD2.F32 R5, -RZ, R52.H0_H0 ;  /* 0x20000034ff057230 */ /* 0x021fe20000004100 */
[----:B------:R-:W-:Y:S01]  /*2f80*/  ISETP.GT.AND P1, PT, R4, 0x108, PT ;  /* 0x000001080400780c */ /* 0x000fe20003f24270 */
[----:B------:R-:W-:Y:S01]  /*2f90*/  BSSY B1, `(.L_x_55) ;  /* 0x000000c000017945 */ /* 0x000fe20003800000 */
[----:B------:R-:W-:Y:S02]  /*2fa0*/  IADD3 R4, P4, R53, R40, RZ ;  /* 0x0000002835047210 */ /* 0x000fe40007f9e0ff */
[----:B---3--:R-:W-:Y:S01]  /*2fb0*/  FMUL R6, R5, R48 ;  /* 0x0000003005067220 */ /* 0x008fe20000400000 */
[----:B------:R-:W-:Y:S02]  /*2fc0*/  ISETP.GT.AND P2, PT, R3, RZ, P1 ;  /* 0x000000ff0300720c */ /* 0x000fe40000f44270 */
[----:B------:R-:W-:Y:S02]  /*2fd0*/  IMAD.X R5, R41, 0x1, R59, P4 ;  /* 0x0000000129057824 */ /* 0x000fe400020e063b */
[----:B------:R-:W-:-:S05]  /*2fe0*/  FFMA R6, R25, R23, R6 ;  /* 0x0000001719067223 */ /* 0x000fca0000000006 */
[----:B------:R-:W-:-:S05]  /*2ff0*/  F2FP.F16.F32.PACK_AB R6, RZ, R6 ;  /* 0x00000006ff06723e */ /* 0x000fca00000000ff */
[----:B------:R0:W-:Y:S01]  /*3000*/  @P3 STG.E.U16 desc[UR36][R4.64], R6 ;  /* 0x0000000604003986 */ /* 0x0001e2000c101524 */
[----:B------:R-:W-:Y:S05]  /*3010*/  @!P2 BRA `(.L_x_56) ;  /* 0x00000000000ca947 */ /* 0x000fea0003800000 */
[----:B0-----:R-:W-:-:S05]  /*3020*/  IADD3 R4, P3, R32, R61, RZ ;  /* 0x0000003d20047210 */ /* 0x001fca0007f7e0ff */
[----:B------:R-:W-:-:S05]  /*3030*/  IMAD.X R5, R33, 0x1, R63, P3 ;  /* 0x0000000121057824 */ /* 0x000fca00018e063f */
[----:B------:R3:W5:Y:S03]  /*3040*/  LDG.E.LTC128B.U16 R52, desc[UR36][R4.64] ;  /* 0x0000002404347981 */ /* 0x000766000c1e1520 */
.L_x_56:
[----:B------:R-:W-:Y:S05]  /*3050*/  BSYNC B1 ;  /* 0x0000000000017941 */ /* 0x000fea0003800000 */
.L_x_55:
[----:B0--3-5:R-:W-:Y:S01]  /*3060*/  HADD2.F32 R5, -RZ, R52.H0_H0 ;  /* 0x20000034ff057230 */ /* 0x029fe20000004100 */
[----:B------:R-:W-:Y:S01]  /*3070*/  IADD3 R4, P4, R12, R57, RZ ;  /* 0x000000390c047210 */ /* 0x000fe20007f9e0ff */
[----:B------:R-:W-:Y:S01]  /*3080*/  BSSY B1, `(.L_x_57) ;  /* 0x000000b000017945 */ /* 0x000fe20003800000 */
[----:B------:R-:W-:Y:S02]  /*3090*/  ISETP.GT.AND P3, PT, R3, 0x1, P1 ;  /* 0x000000010300780c */ /* 0x000fe40000f64270 */
[----:B------:R-:W-:-:S04]  /*30a0*/  FMUL R5, R5, R48 ;  /* 0x0000003005057220 */ /* 0x000fc80000400000 */
[----:B------:R-:W-:-:S05]  /*30b0*/  FFMA R5, R26, R23, R5 ;  /* 0x000000171a057223 */ /* 0x000fca0000000005 */
[----:B------:R-:W-:Y:S01]  /*30c0*/  F2FP.F16.F32.PACK_AB R6, RZ, R5 ;  /* 0x00000005ff06723e */ /* 0x000fe200000000ff */
[----:B------:R-:W-:-:S05]  /*30d0*/  IMAD.X R5, R13, 0x1, R59, P4 ;  /* 0x000000010d057824 */ /* 0x000fca00020e063b */
[----:B------:R0:W-:Y:S01]  /*30e0*/  @P2 STG.E.U16 desc[UR36][R4.64], R6 ;  /* 0x0000000604002986 */ /* 0x0001e2000c101524 */
[----:B------:R-:W-:Y:S05]  /*30f0*/  @!P3 BRA `(.L_x_58) ;  /* 0x00000000000cb947 */ /* 0x000fea0003800000 */
[----:B0-----:R-:W-:-:S05]  /*3100*/  IADD3 R4, P2, R32, R55, RZ ;  /* 0x0000003720047210 */ /* 0x001fca0007f5e0ff */
[----:B------:R-:W-:-:S05]  /*3110*/  IMAD.X R5, R33, 0x1, R63, P2 ;  /* 0x0000000121057824 */ /* 0x000fca00010e063f */
[----:B------:R3:W5:Y:S03]  /*3120*/  LDG.E.LTC128B.U16 R52, desc[UR36][R4.64] ;  /* 0x0000002404347981 */ /* 0x000766000c1e1520 */
.L_x_58:
[----:B------:R-:W-:Y:S05]  /*3130*/  BSYNC B1 ;  /* 0x0000000000017941 */ /* 0x000fea0003800000 */
.L_x_57:
[----:B0--3-5:R-:W-:Y:S01]  /*3140*/  HADD2.F32 R5, -RZ, R52.H0_H0 ;  /* 0x20000034ff057230 */ /* 0x029fe20000004100 */
[----:B------:R-:W-:Y:S01]  /*3150*/  ISETP.GT.AND P2, PT, R3, 0x8, P0 ;  /* 0x000000080300780c */ /* 0x000fe20000744270 */
[----:B------:R-:W-:Y:S03]  /*3160*/  BSSY B1, `(.L_x_59) ;  /* 0x000000b000017945 */ /* 0x000fe60003800000 */
[----:B------:R-:W-:-:S04]  /*3170*/  FMUL R4, R5, R48 ;  /* 0x0000003005047220 */ /* 0x000fc80000400000 */
        /* <DEDUP_REMOVED lines=9> */
.L_x_60:
[----:B------:R-:W-:Y:S05]  /*3210*/  BSYNC B1 ;  /* 0x0000000000017941 */ /* 0x000fea0003800000 */
.L_x_59:
[----:B0--3-5:R-:W-:Y:S01]  /*3220*/  HADD2.F32 R5, -RZ, R52.H0_H0 ;  /* 0x20000034ff057230 */ /* 0x029fe20000004100 */
[----:B------:R-:W-:Y:S01]  /*3230*/  IADD3 R4, P3, R49, R40, RZ ;  /* 0x0000002831047210 */ /* 0x000fe20007f7e0ff */
[----:B------:R-:W-:Y:S01]  /*3240*/  BSSY B1, `(.L_x_61) ;  /* 0x000000c000017945 */ /* 0x000fe20003800000 */
[----:B------:R-:W-:Y:S02]  /*3250*/  ISETP.GT.AND P0, PT, R3, 0x9, P0 ;  /* 0x000000090300780c */ /* 0x000fe40000704270 */
[----:B------:R-:W-:-:S04]  /*3260*/  FMUL R5, R5, R48 ;  /* 0x0000003005057220 */ /* 0x000fc80000400000 */
[----:B------:R-:W-:-:S05]  /*3270*/  FFMA R5, R28, R23, R5 ;  /* 0x000000171c057223 */ /* 0x000fca0000000005 */
[----:B------:R-:W-:Y:S01]  /*3280*/  F2FP.F16.F32.PACK_AB R7, RZ, R5 ;  /* 0x00000005ff07723e */ /* 0x000fe200000000ff */
[----:B------:R-:W-:Y:S01]  /*3290*/  IMAD.X R5, R41, 0x1, R59, P3 ;  /* 0x0000000129057824 */ /* 0x000fe200018e063b */
[----:B------:R-:W-:Y:S02]  /*32a0*/  IADD3 R6, P3, R47, R20, RZ ;  /* 0x000000142f067210 */ /* 0x000fe40007f7e0ff */
[----:B-1----:R-:W-:-:S03]  /*32b0*/  PRMT R8, R7, 0x7610, R8 ;  /* 0x0000761007087816 */ /* 0x002fc60000000008 */
[----:B------:R-:W-:Y:S02]  /*32c0*/  IMAD.X R7, R21, 0x1, R63, P3 ;  /* 0x0000000115077824 */ /* 0x000fe400018e063f */
[----:B------:R0:W-:Y:S01]  /*32d0*/  @P2 STG.E.U16 desc[UR36][R4.64], R8 ;  /* 0x0000000804002986 */ /* 0x0001e2000c101524 */
[----:B------:R-:W-:Y:S05]  /*32e0*/  @!P0 BRA `(.L_x_62) ;  /* 0x0000000000048947 */ /* 0x000fea0003800000 */
[----:B------:R1:W5:Y:S02]  /*32f0*/  LDG.E.LTC128B.U16 R52, desc[UR36][R6.64] ;  /* 0x0000002406347981 */ /* 0x000364000c1e1520 */
.L_x_62:
[----:B------:R-:W-:Y:S05]  /*3300*/  BSYNC B1 ;  /* 0x0000000000017941 */ /* 0x000fea0003800000 */
.L_x_61:
[----:B0----5:R-:W-:Y:S01]  /*3310*/  HADD2.F32 R5, -RZ, R52.H0_H0 ;  /* 0x20000034ff057230 */ /* 0x021fe20000004100 */
        /* <DEDUP_REMOVED lines=12> */
.L_x_64:
[----:B------:R-:W-:Y:S05]  /*33e0*/  BSYNC B1 ;  /* 0x0000000000017941 */ /* 0x000fea0003800000 */
.L_x_63:
[----:B0--3-5:R-:W-:Y:S01]  /*33f0*/  HADD2.F32 R5, -RZ, R52.H0_H0 ;  /* 0x20000034ff057230 */ /* 0x029fe20000004100 */
[----:B------:R-:W-:Y:S01]  /*3400*/  ISETP.GT.AND P1, PT, R3, 0x9, P1 ;  /* 0x000000090300780c */ /* 0x000fe20000f24270 */
[----:B------:R-:W-:Y:S01]  /*3410*/  BSSY B1, `(.L_x_65) ;  /* 0x000000c000017945 */ /* 0x000fe20003800000 */
[----:B------:R-:W-:Y:S02]  /*3420*/  IADD3 R4, P0, R49, R12, RZ ;  /* 0x0000000c31047210 */ /* 0x000fe40007f1e0ff */
[----:B------:R-:W-:-:S04]  /*3430*/  FMUL R5, R5, R48 ;  /* 0x0000003005057220 */ /* 0x000fc80000400000 */
[----:B------:R-:W-:-:S05]  /*3440*/  FFMA R5, R30, R23, R5 ;  /* 0x000000171e057223 */ /* 0x000fca0000000005 */
[----:B-1----:R-:W-:Y:S01]  /*3450*/  F2FP.F16.F32.PACK_AB R6, RZ, R5 ;  /* 0x00000005ff06723e */ /* 0x002fe200000000ff */
[----:B------:R-:W-:-:S03]  /*3460*/  IMAD.X R5, R13, 0x1, R59, P0 ;  /* 0x000000010d057824 */ /* 0x000fc600000e063b */
[----:B------:R-:W-:Y:S02]  /*3470*/  PRMT R7, R6, 0x7610, R7 ;  /* 0x0000761006077816 */ /* 0x000fe40000000007 */
[----:B------:R-:W-:-:S03]  /*3480*/  IADD3 R6, P0, R47, R32, RZ ;  /* 0x000000202f067210 */ /* 0x000fc60007f1e0ff */
[----:B------:R0:W-:Y:S02]  /*3490*/  @P3 STG.E.U16 desc[UR36][R4.64], R7 ;  /* 0x0000000704003986 */ /* 0x0001e4000c101524 */
[----:B0-----:R-:W-:Y:S01]  /*34a0*/  IMAD.X R7, R33, 0x1, R63, P0 ;  /* 0x0000000121077824 */ /* 0x001fe200000e063f */
[----:B------:R-:W-:Y:S07]  /*34b0*/  @!P1 BRA `(.L_x_66) ;  /* 0x0000000000049947 */ /* 0x000fee0003800000 */
[----:B------:R0:W5:Y:S02]  /*34c0*/  LDG.E.LTC128B.U16 R52, desc[UR36][R6.64] ;  /* 0x0000002406347981 */ /* 0x000164000c1e1520 */
.L_x_66:
[----:B------:R-:W-:Y:S05]  /*34d0*/  BSYNC B1 ;  /* 0x0000000000017941 */ /* 0x000fea0003800000 */
.L_x_65:
[----:B------:R-:W-:Y:S05]  /*34e0*/  @!P1 BRA `(.L_x_67) ;  /* 0x0000000800609947 */ /* 0x000fea0003800000 */
[----:B-----5:R-:W-:-:S05]  /*34f0*/  HADD2.F32 R3, -RZ, R52.H0_H0 ;  /* 0x20000034ff037230 */ /* 0x020fca0000004100 */
[----:B------:R-:W-:-:S04]  /*3500*/  FMUL R4, R3, R48 ;  /* 0x0000003003047220 */ /* 0x000fc80000400000 */
[----:B------:R-:W-:Y:S01]  /*3510*/  FFMA R31, R31, R23, R4 ;  /* 0x000000171f1f7223 */ /* 0x000fe20000000004 */
[----:B------:R-:W-:-:S04]  /*3520*/  IADD3 R4, P0, R35, R12, RZ ;  /* 0x0000000c23047210 */ /* 0x000fc80007f1e0ff */
[----:B------:R-:W-:Y:S01]  /*3530*/  F2FP.F16.F32.PACK_AB R31, RZ, R31 ;  /* 0x0000001fff1f723e */ /* 0x000fe200000000ff */
[----:B------:R-:W-:-:S05]  /*3540*/  IMAD.X R5, R13, 0x1, R59, P0 ;  /* 0x000000010d057824 */ /* 0x000fca00000e063b */
[----:B------:R1:W-:Y:S01]  /*3550*/  STG.E.U16 desc[UR36][R4.64], R31 ;  /* 0x0000001f04007986 */ /* 0x0003e2000c101524 */
[----:B------:R-:W-:Y:S05]  /*3560*/  BRA `(.L_x_67) ;  /* 0x0000000800407947 */ /* 0x000fea0003800000 */
.L_x_30:
[----:B------:R-:W-:Y:S01]  /*3570*/  ULDC.64 UR4, c[0x0][0x5c0] ;  /* 0x0001700000047ab9 */ /* 0x000fe20000000a00 */
[-C--:B------:R-:W-:Y:S01]  /*3580*/  FMUL R40, R40, R23.reuse ;  /* 0x0000001728287220 */ /* 0x080fe20000400000 */
[----:B------:R-:W-:Y:S01]  /*3590*/  LEA R6, P1, R50, UR4, 0x1 ;  /* 0x0000000432067c11 */ /* 0x000fe2000f8208ff */
[-C--:B------:R-:W-:Y:S01]  /*35a0*/  FMUL R41, R41, R23.reuse ;  /* 0x0000001729297220 */ /* 0x080fe20000400000 */
[----:B------:R-:W-:Y:S01]  /*35b0*/  ISETP.GT.AND P3, PT, R3, 0x1, P0 ;  /* 0x000000010300780c */ /* 0x000fe20000764270 */
[-C--:B------:R-:W-:Y:S01]  /*35c0*/  FMUL R42, R42, R23.reuse ;  /* 0x000000172a2a7220 */ /* 0x080fe20000400000 */
[----:B------:R-:W-:Y:S01]  /*35d0*/  F2FP.F16.F32.PACK_AB R40, RZ, R40 ;  /* 0x00000028ff28723e */ /* 0x000fe200000000ff */
[-C--:B------:R-:W-:Y:S01]  /*35e0*/  FMUL R43, R43, R23.reuse ;  /* 0x000000172b2b7220 */ /* 0x080fe20000400000 */
[----:B------:R-:W-:Y:S01]  /*35f0*/  LEA.HI.X R7, R50, UR5, R65, 0x1, P1 ;  /* 0x0000000532077c11 */ /* 0x000fe200088f0c41 */
[-C--:B------:R-:W-:Y:S01]  /*3600*/  FMUL R44, R44, R23.reuse ;  /* 0x000000172c2c7220 */ /* 0x080fe20000400000 */
[----:B------:R-:W-:Y:S01]  /*3610*/  ISETP.GT.AND P1, PT, R4, 0x8, PT ;  /* 0x000000080400780c */ /* 0x000fe20003f24270 */
[----:B------:R-:W-:Y:S01]  /*3620*/  FMUL R45, R45, R23 ;  /* 0x000000172d2d7220 */ /* 0x000fe20000400000 */
[----:B------:R-:W-:Y:S01]  /*3630*/  F2FP.F16.F32.PACK_AB R41, RZ, R41 ;  /* 0x00000029ff29723e */ /* 0x000fe200000000ff */
[----:B------:R-:W-:Y:S01]  /*3640*/  @P2 STG.E.U16 desc[UR36][R6.64], R40 ;  /* 0x0000002806002986 */ /* 0x000fe2000c101524 */
[C---:B------:R-:W-:Y:S01]  /*3650*/  ISETP.GT.AND P2, PT, R3.reuse, RZ, P1 ;  /* 0x000000ff0300720c */ /* 0x040fe20000f44270 */
[-C--:B------:R-:W-:Y:S01]  /*3660*/  FMUL R46, R46, R23.reuse ;  /* 0x000000172e2e7220 */ /* 0x080fe20000400000 */
[----:B------:R-:W-:Y:S01]  /*3670*/  LEA R8, P5, R12, R6, 0x4 ;  /* 0x000000060c087211 */ /* 0x000fe200078a20ff */
[----:B------:R0:W-:Y:S01]  /*3680*/  @P3 STG.E.U16 desc[UR36][R6.64+0x2], R41 ;  /* 0x0000022906003986 */ /* 0x0001e2000c101524 */
[----:B------:R-:W-:Y:S01]  /*3690*/  ISETP.GT.AND P3, PT, R3, 0x1, P1 ;  /* 0x000000010300780c */ /* 0x000fe20000f64270 */
[-C--:B------:R-:W-:Y:S01]  /*36a0*/  FMUL R47, R47, R23.reuse ;  /* 0x000000172f2f7220 */ /* 0x080fe20000400000 */
[----:B------:R-:W-:Y:S01]  /*36b0*/  F2FP.F16.F32.PACK_AB R42, RZ, R42 ;  /* 0x0000002aff2a723e */ /* 0x000fe200000000ff */
[----:B------:R-:W-:Y:S01]  /*36c0*/  FMUL R32, R32, R23 ;  /* 0x0000001720207220 */ /* 0x000fe20000400000 */
[----:B------:R-:W-:Y:S01]  /*36d0*/  LEA.HI.X R9, R12, R7, R13, 0x4, P5 ;  /* 0x000000070c097211 */ /* 0x000fe200028f240d */
[-C--:B------:R-:W-:Y:S01]  /*36e0*/  FMUL R33, R33, R23.reuse ;  /* 0x0000001721217220 */ /* 0x080fe20000400000 */
[C---:B------:R-:W-:Y:S01]  /*36f0*/  ISETP.GT.AND P4, PT, R3.reuse, 0x8, P0 ;  /* 0x000000080300780c */ /* 0x040fe20000784270 */
[----:B------:R-:W-:Y:S01]  /*3700*/  FMUL R34, R34, R23 ;  /* 0x0000001722227220 */ /* 0x000fe20000400000 */
[----:B------:R-:W-:Y:S01]  /*3710*/  ISETP.GT.AND P0, PT, R3, 0x9, P0 ;  /* 0x000000090300780c */ /* 0x000fe20000704270 */
[----:B------:R-:W-:Y:S01]  /*3720*/  @P2 STG.E.U16 desc[UR36][R8.64], R42 ;  /* 0x0000002a08002986 */ /* 0x000fe2000c101524 */
[----:B------:R-:W-:Y:S01]  /*3730*/  F2FP.F16.F32.PACK_AB R43, RZ, R43 ;  /* 0x0000002bff2b723e */ /* 0x000fe200000000ff */
[-C--:B------:R-:W-:Y:S01]  /*3740*/  FMUL R35, R35, R23.reuse ;  /* 0x0000001723237220 */ /* 0x080fe20000400000 */
[C---:B------:R-:W-:Y:S01]  /*3750*/  ISETP.GT.AND P2, PT, R3.reuse, 0x8, P1 ;  /* 0x000000080300780c */ /* 0x040fe20000f44270 */
[-C--:B------:R-:W-:Y:S01]  /*3760*/  FMUL R36, R36, R23.reuse ;  /* 0x0000001724247220 */ /* 0x080fe20000400000 */
[----:B------:R-:W-:Y:S01]  /*3770*/  ISETP.GT.AND P1, PT, R3, 0x9, P1 ;  /* 0x000000090300780c */ /* 0x000fe20000f24270 */
[-C--:B------:R-:W-:Y:S01]  /*3780*/  FMUL R37, R37, R23.reuse ;  /* 0x0000001725257220 */ /* 0x080fe20000400000 */
[----:B------:R-:W-:Y:S01]  /*3790*/  PRMT R5, R43, 0x7610, R5 ;  /* 0x000076102b057816 */ /* 0x000fe20000000005 */
[----:B------:R-:W-:Y:S01]  /*37a0*/  IMAD.SHL.U32 R43, R12, 0x100, RZ ;  /* 0x000001000c2b7824 */ /* 0x000fe200078e00ff */
[----:B------:R-:W-:Y:S01]  /*37b0*/  F2FP.F16.F32.PACK_AB R44, RZ, R44 ;  /* 0x0000002cff2c723e */ /* 0x000fe200000000ff */
[----:B------:R-:W-:Y:S01]  /*37c0*/  FMUL R38, R38, R23 ;  /* 0x0000001726267220 */ /* 0x000fe20000400000 */
[----:B------:R-:W-:Y:S01]  /*37d0*/  F2FP.F16.F32.PACK_AB R45, RZ, R45 ;  /* 0x0000002dff2d723e */ /* 0x000fe200000000ff */
[----:B------:R-:W-:Y:S01]  /*37e0*/  @P3 STG.E.U16 desc[UR36][R8.64+0x2], R5 ;  /* 0x0000020508003986 */ /* 0x000fe2000c101524 */
[----:B------:R-:W-:Y:S01]  /*37f0*/  F2FP.F16.F32.PACK_AB R46, RZ, R46 ;  /* 0x0000002eff2e723e */ /* 0x000fe200000000ff */
[----:B------:R-:W-:Y:S01]  /*3800*/  FMUL R39, R39, R23 ;  /* 0x0000001727277220 */ /* 0x000fe20000400000 */
[----:B------:R-:W-:Y:S01]  /*3810*/  ISETP.GT.AND P3, PT, R4, 0x80, PT ;  /* 0x000000800400780c */ /* 0x000fe20003f64270 */
[----:B------:R-:W-:Y:S01]  /*3820*/  @P4 STG.E.U16 desc[UR36][R6.64+0x10], R44 ;  /* 0x0000102c06004986 */ /* 0x000fe2000c101524 */
[----:B------:R-:W-:Y:S01]  /*3830*/  F2FP.F16.F32.PACK_AB R47, RZ, R47 ;  /* 0x0000002fff2f723e */ /* 0x000fe200000000ff */
[-C--:B------:R-:W-:Y:S01]  /*3840*/  FMUL R24, R24, R23.reuse ;  /* 0x0000001718187220 */ /* 0x080fe20000400000 */
[----:B0-----:R-:W-:Y:S01]  /*3850*/  SHF.L.U64.HI R41, R12, 0x8, R13 ;  /* 0x000000080c297819 */ /* 0x001fe2000001020d */
[----:B------:R0:W-:Y:S01]  /*3860*/  @P0 STG.E.U16 desc[UR36][R6.64+0x12], R45 ;  /* 0x0000122d06000986 */ /* 0x0001e2000c101524 */
[----:B------:R-:W-:Y:S01]  /*3870*/  ISETP.GT.AND P0, PT, R3, RZ, P3 ;  /* 0x000000ff0300720c */ /* 0x000fe20001f04270 */
[-C--:B------:R-:W-:Y:S01]  /*3880*/  FMUL R25, R25, R23.reuse ;  /* 0x0000001719197220 */ /* 0x080fe20000400000 */
[----:B------:R-:W-:Y:S01]  /*3890*/  F2FP.F16.F32.PACK_AB R32, RZ, R32 ;  /* 0x00000020ff20723e */ /* 0x000fe200000000ff */
[----:B------:R-:W-:Y:S01]  /*38a0*/  @P2 STG.E.U16 desc[UR36][R8.64+0x10], R46 ;  /* 0x0000102e08002986 */ /* 0x000fe2000c101524 */
[----:B------:R-:W-:Y:S01]  /*38b0*/  ISETP.GT.AND P2, PT, R4, 0x88, PT ;  /* 0x000000880400780c */ /* 0x000fe20003f44270 */
[----:B------:R-:W-:Y:S01]  /*38c0*/  FMUL R26, R26, R23 ;  /* 0x000000171a1a7220 */ /* 0x000fe20000400000 */
[----:B------:R-:W-:Y:S01]  /*38d0*/  F2FP.F16.F32.PACK_AB R33, RZ, R33 ;  /* 0x00000021ff21723e */ /* 0x000fe200000000ff */
[----:B------:R-:W-:Y:S01]  /*38e0*/  @P1 STG.E.U16 desc[UR36][R8.64+0x12], R47 ;  /* 0x0000122f08001986 */ /* 0x000fe2000c101524 */
[----:B------:R-:W-:Y:S01]  /*38f0*/  IADD3 R10, P1, R43, R6, RZ ;  /* 0x000000062b0a7210 */ /* 0x000fe20007f3e0ff */
[-C--:B------:R-:W-:Y:S01]  /*3900*/  FMUL R27, R27, R23.reuse ;  /* 0x000000171b1b7220 */ /* 0x080fe20000400000 */
[----:B------:R-:W-:Y:S01]  /*3910*/  F2FP.F16.F32.PACK_AB R34, RZ, R34 ;  /* 0x00000022ff22723e */ /* 0x000fe200000000ff */
[-C--:B------:R-:W-:Y:S01]  /*3920*/  FMUL R28, R28, R23.reuse ;  /* 0x000000171c1c7220 */ /* 0x080fe20000400000 */
[----:B0-----:R-:W-:Y:S01]  /*3930*/  LOP3.LUT R45, R43, 0x2, RZ, 0xfc, !PT ;  /* 0x000000022b2d7812 */ /* 0x001fe200078efcff */
[--C-:B------:R-:W-:Y:S01]  /*3940*/  IMAD.X R11, R41, 0x1, R7.reuse, P1 ;  /* 0x00000001290b7824 */ /* 0x100fe200008e0607 */
[----:B------:R-:W-:Y:S01]  /*3950*/  ISETP.GT.AND P1, PT, R3, 0x1, P3 ;  /* 0x000000010300780c */ /* 0x000fe20001f24270 */
[-C--:B------:R-:W-:Y:S01]  /*3960*/  FMUL R29, R29, R23.reuse ;  /* 0x000000171d1d7220 */ /* 0x080fe20000400000 */
[----:B------:R-:W-:Y:S01]  /*3970*/  IADD3 R12, P4, R45, R6, RZ ;  /* 0x000000062d0c7210 */ /* 0x000fe20007f9e0ff */
[-C--:B------:R-:W-:Y:S01]  /*3980*/  FMUL R30, R30, R23.reuse ;  /* 0x000000171e1e7220 */ /* 0x080fe20000400000 */
[----:B------:R-:W-:Y:S01]  /*3990*/  @P0 STG.E.U16 desc[UR36][R10.64], R32 ;  /* 0x000000200a000986 */ /* 0x000fe2000c101524 */
[----:B------:R-:W-:Y:S01]  /*39a0*/  ISETP.GT.AND P0, PT, R3, RZ, P2 ;  /* 0x000000ff0300720c */ /* 0x000fe20001704270 */
[----:B------:R-:W-:Y:S01]  /*39b0*/  FMUL R31, R31, R23 ;  /* 0x000000171f1f7220 */ /* 0x000fe20000400000 */
[----:B------:R-:W-:Y:S01]  /*39c0*/  IMAD.X R13, R41, 0x1, R7, P4 ;  /* 0x00000001290d7824 */ /* 0x000fe200020e0607 */
[----:B------:R-:W-:-:S02]  /*39d0*/  IADD3 R14, P4, R43, R8, RZ ;  /* 0x000000082b0e7210 */ /* 0x000fc40007f9e0ff */
[----:B------:R-:W-:Y:S02]  /*39e0*/  IADD3 R20, P5, R45, R8, RZ ;  /* 0x000000082d147210 */ /* 0x000fe40007fbe0ff */
[----:B------:R-:W-:Y:S01]  /*39f0*/  F2FP.F16.F32.PACK_AB R35, RZ, R35 ;  /* 0x00000023ff23723e */ /* 0x000fe200000000ff */
[--C-:B------:R-:W-:Y:S01]  /*3a00*/  IMAD.X R15, R41, 0x1, R9.reuse, P4 ;  /* 0x00000001290f7824 */ /* 0x100fe200020e0609 */
[----:B------:R-:W-:Y:S01]  /*3a10*/  ISETP.GT.AND P4, PT, R3, 0x1, P2 ;  /* 0x000000010300780c */ /* 0x000fe20001784270 */
[----:B------:R-:W-:Y:S01]  /*3a20*/  IMAD.X R21, R41, 0x1, R9, P5 ;  /* 0x0000000129157824 */ /* 0x000fe200028e0609 */
[----:B------:R0:W-:Y:S01]  /*3a30*/  @P1 STG.E.U16 desc[UR36][R12.64], R33 ;  /* 0x000000210c001986 */ /* 0x0001e2000c101524 */
[C---:B------:R-:W-:Y:S02]  /*3a40*/  ISETP.GT.AND P1, PT, R4.reuse, 0x100, PT ;  /* 0x000001000400780c */ /* 0x040fe40003f24270 */
[----:B------:R-:W-:Y:S01]  /*3a50*/  F2FP.F16.F32.PACK_AB R36, RZ, R36 ;  /* 0x00000024ff24723e */ /* 0x000fe200000000ff */
[----:B------:R-:W-:Y:S01]  /*3a60*/  @P0 STG.E.U16 desc[UR36][R14.64], R34 ;  /* 0x000000220e000986 */ /* 0x000fe2000c101524 */
[----:B------:R-:W-:-:S02]  /*3a70*/  ISETP.GT.AND P0, PT, R4, 0x108, PT ;  /* 0x000001080400780c */ /* 0x000fc40003f04270 */
[----:B------:R-:W-:Y:S02]  /*3a80*/  F2FP.F16.F32.PACK_AB R37, RZ, R37 ;  /* 0x00000025ff25723e */ /* 0x000fe400000000ff */
[----:B------:R-:W-:Y:S02]  /*3a90*/  F2FP.F16.F32.PACK_AB R38, RZ, R38 ;  /* 0x00000026ff26723e */ /* 0x000fe400000000ff */
[----:B------:R1:W-:Y:S01]  /*3aa0*/  @P4 STG.E.U16 desc[UR36][R20.64], R35 ;  /* 0x0000002314004986 */ /* 0x0003e2000c101524 */
[----:B0-----:R-:W-:Y:S02]  /*3ab0*/  LOP3.LUT R33, R43, 0x10, RZ, 0xfc, !PT ;  /* 0x000000102b217812 */ /* 0x001fe400078efcff */
[----:B------:R-:W-:Y:S02]  /*3ac0*/  ISETP.GT.AND P4, PT, R3, 0x8, P3 ;  /* 0x000000080300780c */ /* 0x000fe40001f84270 */
[----:B------:R-:W-:Y:S02]  /*3ad0*/  IADD3 R4, P5, R33, R6, RZ ;  /* 0x0000000621047210 */ /* 0x000fe40007fbe0ff */
[----:B------:R-:W-:-:S02]  /*3ae0*/  ISETP.GT.AND P3, PT, R3, 0x9, P3 ;  /* 0x000000090300780c */ /* 0x000fc40001f64270 */
[----:B------:R-:W-:Y:S01]  /*3af0*/  F2FP.F16.F32.PACK_AB R39, RZ, R39 ;  /* 0x00000027ff27723e */ /* 0x000fe200000000ff */
[----:B------:R-:W-:Y:S01]  /*3b00*/  IMAD.X R5, R41, 0x1, R7, P5 ;  /* 0x0000000129057824 */ /* 0x000fe200028e0607 */
[----:B------:R-:W-:Y:S02]  /*3b10*/  ISETP.GT.AND P5, PT, R3, 0x8, P2 ;  /* 0x000000080300780c */ /* 0x000fe400017a4270 */
[----:B-1----:R-:W-:Y:S02]  /*3b20*/  LOP3.LUT R35, R43, 0x12, RZ, 0xfc, !PT ;  /* 0x000000122b237812 */ /* 0x002fe400078efcff */
[----:B------:R-:W-:Y:S01]  /*3b30*/  ISETP.GT.AND P2, PT, R3, 0x9, P2 ;  /* 0x000000090300780c */ /* 0x000fe20001744270 */
[----:B------:R0:W-:Y:S01]  /*3b40*/  @P4 STG.E.U16 desc[UR36][R4.64], R36 ;  /* 0x0000002404004986 */ /* 0x0001e2000c101524 */
[----:B------:R-:W-:Y:S02]  /*3b50*/  IADD3 R6, P4, R35, R6, RZ ;  /* 0x0000000623067210 */ /* 0x000fe40007f9e0ff */
[----:B------:R-:W-:-:S02]  /*3b60*/  F2FP.F16.F32.PACK_AB R24, RZ, R24 ;  /* 0x00000018ff18723e */ /* 0x000fc400000000ff */
[----:B------:R-:W-:Y:S01]  /*3b70*/  F2FP.F16.F32.PACK_AB R25, RZ, R25 ;  /* 0x00000019ff19723e */ /* 0x000fe200000000ff */
[----:B------:R-:W-:Y:S01]  /*3b80*/  IMAD.X R7, R41, 0x1, R7, P4 ;  /* 0x0000000129077824 */ /* 0x000fe200020e0607 */
[----:B------:R-:W-:Y:S02]  /*3b90*/  IADD3 R12, P4, R33, R8, RZ ;  /* 0x00000008210c7210 */ /* 0x000fe40007f9e0ff */
[----:B------:R-:W-:Y:S02]  /*3ba0*/  F2FP.F16.F32.PACK_AB R26, RZ, R26 ;  /* 0x0000001aff1a723e */ /* 0x000fe400000000ff */
[----:B------:R1:W-:Y:S01]  /*3bb0*/  @P3 STG.E.U16 desc[UR36][R6.64], R37 ;  /* 0x0000002506003986 */ /* 0x0003e2000c101524 */
[----:B------:R-:W-:Y:S01]  /*3bc0*/  IMAD.X R13, R41, 0x1, R9, P4 ;  /* 0x00000001290d7824 */ /* 0x000fe200020e0609 */
[----:B0-----:R-:W-:Y:S02]  /*3bd0*/  IADD3 R4, P4, R35, R8, RZ ;  /* 0x0000000823047210 */ /* 0x001fe40007f9e0ff */
[----:B------:R-:W-:-:S02]  /*3be0*/  ISETP.GT.AND P3, PT, R3, 0x1, P1 ;  /* 0x000000010300780c */ /* 0x000fc40000f64270 */
[----:B------:R-:W-:Y:S01]  /*3bf0*/  @P5 STG.E.U16 desc[UR36][R12.64], R38 ;  /* 0x000000260c005986 */ /* 0x000fe2000c101524 */
[----:B------:R-:W-:Y:S01]  /*3c00*/  IMAD.X R5, R41, 0x1, R9, P4 ;  /* 0x0000000129057824 */ /* 0x000fe200020e0609 */
[-C--:B------:R-:W-:Y:S02]  /*3c10*/  IADD3 R8, P5, R43, R10.reuse, RZ ;  /* 0x0000000a2b087210 */ /* 0x080fe40007fbe0ff */
[----:B------:R-:W-:Y:S02]  /*3c20*/  IADD3 R20, P4, R45, R10, RZ ;  /* 0x0000000a2d147210 */ /* 0x000fe40007f9e0ff */
[----:B------:R0:W-:Y:S01]  /*3c30*/  @P2 STG.E.U16 desc[UR36][R4.64], R39 ;  /* 0x0000002704002986 */ /* 0x0001e2000c101524 */
[----:B------:R-:W-:Y:S01]  /*3c40*/  ISETP.GT.AND P2, PT, R3, RZ, P1 ;  /* 0x000000ff0300720c */ /* 0x000fe20000f44270 */
[--C-:B------:R-:W-:Y:S01]  /*3c50*/  IMAD.X R9, R41, 0x1, R11.reuse, P5 ;  /* 0x0000000129097824 */ /* 0x100fe200028e060b */
[----:B------:R-:W-:Y:S01]  /*3c60*/  ISETP.GT.AND P5, PT, R3, RZ, P0 ;  /* 0x000000ff0300720c */ /* 0x000fe200007a4270 */
[----:B------:R-:W-:Y:S01]  /*3c70*/  IMAD.X R21, R41, 0x1, R11, P4 ;  /* 0x0000000129157824 */ /* 0x000fe200020e060b */
[----:B-1----:R-:W-:-:S02]  /*3c80*/  PRMT R7, R24, 0x7610, R7 ;  /* 0x0000761018077816 */ /* 0x002fc40000000007 */
[----:B------:R-:W-:Y:S02]  /*3c90*/  F2FP.F16.F32.PACK_AB R27, RZ, R27 ;  /* 0x0000001bff1b723e */ /* 0x000fe400000000ff */
[----:B------:R-:W-:Y:S02]  /*3ca0*/  F2FP.F16.F32.PACK_AB R28, RZ, R28 ;  /* 0x0000001cff1c723e */ /* 0x000fe400000000ff */
[----:B------:R-:W-:Y:S02]  /*3cb0*/  F2FP.F16.F32.PACK_AB R29, RZ, R29 ;  /* 0x0000001dff1d723e */ /* 0x000fe400000000ff */
[----:B0-----:R-:W-:Y:S01]  /*3cc0*/  IADD3 R4, P4, R43, R14, RZ ;  /* 0x0000000e2b047210 */ /* 0x001fe20007f9e0ff */
[----:B------:R0:W-:Y:S01]  /*3cd0*/  @P2 STG.E.U16 desc[UR36][R8.64], R7 ;  /* 0x0000000708002986 */ /* 0x0001e2000c101524 */
[----:B------:R-:W-:Y:S02]  /*3ce0*/  IADD3 R12, P2, R33, R10, RZ ;  /* 0x0000000a210c7210 */ /* 0x000fe40007f5e0ff */
[----:B------:R-:W-:Y:S01]  /*3cf0*/  F2FP.F16.F32.PACK_AB R30, RZ, R30 ;  /* 0x0000001eff1e723e */ /* 0x000fe200000000ff */
[----:B------:R-:W-:Y:S01]  /*3d00*/  IMAD.X R5, R41, 0x1, R15, P4 ;  /* 0x0000000129057824 */ /* 0x000fe200020e060f */
[----:B------:R1:W-:Y:S01]  /*3d10*/  @P3 STG.E.U16 desc[UR36][R20.64], R25 ;  /* 0x0000001914003986 */ /* 0x0003e2000c101524 */
[----:B------:R-:W-:Y:S01]  /*3d20*/  IADD3 R10, P3, R35, R10, RZ ;  /* 0x0000000a230a7210 */ /* 0x000fe20007f7e0ff */
[--C-:B------:R-:W-:Y:S01]  /*3d30*/  IMAD.X R13, R41, 0x1, R11.reuse, P2 ;  /* 0x00000001290d7824 */ /* 0x100fe200010e060b */
[----:B------:R-:W-:Y:S01]  /*3d40*/  ISETP.GT.AND P4, PT, R3, 0x1, P0 ;  /* 0x000000010300780c */ /* 0x000fe20000784270 */
[----:B------:R2:W-:Y:S01]  /*3d50*/  @P5 STG.E.U16 desc[UR36][R4.64], R26 ;  /* 0x0000001a04005986 */ /* 0x0005e2000c101524 */
[----:B------:R-:W-:Y:S01]  /*3d60*/  IADD3 R6, P5, R45, R14, RZ ;  /* 0x0000000e2d067210 */ /* 0x000fe20007fbe0ff */
[----:B------:R-:W-:Y:S01]  /*3d70*/  IMAD.X R11, R41, 0x1, R11, P3 ;  /* 0x00000001290b7824 */ /* 0x000fe200018e060b */
[----:B------:R-:W-:-:S02]  /*3d80*/  ISETP.GT.AND P3, PT, R3, 0x8, P1 ;  /* 0x000000080300780c */ /* 0x000fc40000f64270 */
[----:B------:R-:W-:Y:S01]  /*3d90*/  ISETP.GT.AND P1, PT, R3, 0x9, P1 ;  /* 0x000000090300780c */ /* 0x000fe20000f24270 */
[--C-:B0-----:R-:W-:Y:S01]  /*3da0*/  IMAD.X R7, R41, 0x1, R15.reuse, P5 ;  /* 0x0000000129077824 */ /* 0x101fe200028e060f */
[-C--:B------:R-:W-:Y:S02]  /*3db0*/  IADD3 R24, P5, R33, R14.reuse, RZ ;  /* 0x0000000e21187210 */ /* 0x080fe40007fbe0ff */
[----:B------:R-:W-:Y:S02]  /*3dc0*/  IADD3 R14, P2, R35, R14, RZ ;  /* 0x0000000e230e7210 */ /* 0x000fe40007f5e0ff */
[----:B------:R-:W-:Y:S01]  /*3dd0*/  F2FP.F16.F32.PACK_AB R31, RZ, R31 ;  /* 0x0000001fff1f723e */ /* 0x000fe200000000ff */
[--C-:B-1----:R-:W-:Y:S01]  /*3de0*/  IMAD.X R25, R41, 0x1, R15.reuse, P5 ;  /* 0x0000000129197824 */ /* 0x102fe200028e060f */
[----:B------:R-:W-:Y:S01]  /*3df0*/  ISETP.GT.AND P5, PT, R3, 0x8, P0 ;  /* 0x000000080300780c */ /* 0x000fe200007a4270 */
[----:B------:R-:W-:Y:S01]  /*3e00*/  IMAD.X R15, R41, 0x1, R15, P2 ;  /* 0x00000001290f7824 */ /* 0x000fe200010e060f */
[----:B------:R-:W-:Y:S01]  /*3e10*/  ISETP.GT.AND P0, PT, R3, 0x9, P0 ;  /* 0x000000090300780c */ /* 0x000fe20000704270 */
[----:B------:R2:W-:Y:S04]  /*3e20*/  @P4 STG.E.U16 desc[UR36][R6.64], R27 ;  /* 0x0000001b06004986 */ /* 0x0005e8000c101524 */
[----:B------:R2:W-:Y:S04]  /*3e30*/  @P3 STG.E.U16 desc[UR36][R12.64], R28 ;  /* 0x0000001c0c003986 */ /* 0x0005e8000c101524 */
[----:B------:R2:W-:Y:S04]  /*3e40*/  @P1 STG.E.U16 desc[UR36][R10.64], R29 ;  /* 0x0000001d0a001986 */ /* 0x0005e8000c101524 */
[----:B------:R2:W-:Y:S04]  /*3e50*/  @P5 STG.E.U16 desc[UR36][R24.64], R30 ;  /* 0x0000001e18005986 */ /* 0x0005e8000c101524 */
[----:B------:R2:W-:Y:S02]  /*3e60*/  @P0 STG.E.U16 desc[UR36][R14.64], R31 ;  /* 0x0000001f0e000986 */ /* 0x0005e4000c101524 */
.L_x_67:
[----:B------:R-:W-:Y:S05]  /*3e70*/  BSYNC B0 ;  /* 0x0000000000007941 */ /* 0x000fea0003800000 */
.L_x_29:
[----:B------:R-:W-:Y:S01]  /*3e80*/  ULDC UR4, c[0x0][0xc] ;  /* 0x0000030000047ab9 */ /* 0x000fe20000000800 */
[----:B------:R-:W-:Y:S01]  /*3e90*/  ULDC UR5, c[0x0][0x10] ;  /* 0x0000040000057ab9 */ /* 0x000fe20000000800 */
[----:B------:R-:W3:Y:S01]  /*3ea0*/  LDC R3, c[0x0][0x14] ;  /* 0x00000500ff037b82 */ /* 0x000ee20000000800 */
[----:B------:R-:W-:Y:S01]  /*3eb0*/  UIMAD.WIDE.U32 UR4, UR4, UR5, URZ ;  /* 0x00000005040472a5 */ /* 0x000fe2000f8e003f */
[----:B------:R-:W-:Y:S02]  /*3ec0*/  IMAD.MOV.U32 R51, RZ, RZ, -0x1 ;  /* 0xffffffffff337424 */ /* 0x000fe400078e00ff */
[----:B------:R-:W-:-:S03]  /*3ed0*/  IMAD.MOV.U32 R49, RZ, RZ, -0x1 ;  /* 0xffffffffff317424 */ /* 0x000fc600078e00ff */
[----:B---3--:R-:W-:-:S04]  /*3ee0*/  IMAD.WIDE.U32 R16, R3, UR4, R16 ;  /* 0x0000000403107c25 */ /* 0x008fc8000f8e0010 */
[----:B------:R-:W-:Y:S01]  /*3ef0*/  IMAD R3, R3, UR5, RZ ;  /* 0x0000000503037c24 */ /* 0x000fe2000f8e02ff */
[----:B------:R-:W-:Y:S02]  /*3f00*/  ULDC.64 UR4, c[0x0][0x650] ;  /* 0x0001940000047ab9 */ /* 0x000fe40000000a00 */
[----:B------:R-:W-:Y:S01]  /*3f10*/  ISETP.GE.U32.AND P0, PT, R16, UR4, PT ;  /* 0x0000000410007c0c */ /* 0x000fe2000bf06070 */
[--C-:B------:R-:W-:Y:S01]  /*3f20*/  IMAD.IADD R17, R17, 0x1, R3.reuse ;  /* 0x0000000111117824 */ /* 0x100fe200078e0203 */
[----:B------:R-:W-:-:S04]  /*3f30*/  PRMT R3, RZ, 0x7610, R3 ;  /* 0x00007610ff037816 */ /* 0x000fc80000000003 */
[----:B------:R-:W-:-:S13]  /*3f40*/  ISETP.GE.U32.AND.EX P0, PT, R17, UR5, PT, P0 ;  /* 0x0000000511007c0c */ /* 0x000fda000bf06100 */
[----:B------:R-:W-:Y:S05]  /*3f50*/  @P0 BRA `(.L_x_68) ;  /* 0x0000000400640947 */ /* 0x000fea0003800000 */
[----:B--2---:R-:W2:Y:S01]  /*3f60*/  S2R R12, SR_CTAID.X ;  /* 0x00000000000c7919 */ /* 0x004ea20000002500 */
[----:B------:R-:W3:Y:S01]  /*3f70*/  LDC.64 R10, c[0x0][0x628] ;  /* 0x00018a00ff0a7b82 */ /* 0x000ee20000000a00 */
[----:B------:R-:W-:Y:S01]  /*3f80*/  ULDC UR4, c[0x0][0x150] ;  /* 0x0000540000047ab9 */ /* 0x000fe20000000800 */
[----:B------:R-:W-:Y:S01]  /*3f90*/  IMAD.MOV.U32 R8, RZ, RZ, R16 ;  /* 0x000000ffff087224 */ /* 0x000fe200078e0010 */
[----:B------:R-:W4:Y:S01]  /*3fa0*/  S2R R24, SR_CTAID.Y ;  /* 0x0000000000187919 */ /* 0x000f220000002600 */
[----:B------:R-:W-:-:S04]  /*3fb0*/  IMAD.MOV.U32 R9, RZ, RZ, R17 ;  /* 0x000000ffff097224 */ /* 0x000fc800078e0011 */
[----:B------:R-:W0:Y:S08]  /*3fc0*/  LDC R21, c[0x0][0x144] ;  /* 0x00005100ff157b82 */ /* 0x000e300000000800 */
[----:B------:R-:W0:Y:S08]  /*3fd0*/  LDC R0, c[0x0][0x630] ;  /* 0x00018c00ff007b82 */ /* 0x000e300000000800 */
[----:B------:R-:W0:Y:S01]  /*3fe0*/  LDC.64 R14, c[0x0][0x620] ;  /* 0x00018800ff0e7b82 */ /* 0x000e220000000a00 */
[----:B---3--:R-:W-:-:S04]  /*3ff0*/  ISETP.NE.U32.AND P0, PT, R10, RZ, PT ;  /* 0x000000ff0a00720c */ /* 0x008fc80003f05070 */
[----:B------:R-:W-:Y:S02]  /*4000*/  ISETP.NE.AND.EX P0, PT, R11, RZ, PT, P0 ;  /* 0x000000ff0b00720c */ /* 0x000fe40003f05300 */
[----:B--2---:R-:W-:-:S05]  /*4010*/  I2FP.F32.U32 R3, R12 ;  /* 0x0000000c00037245 */ /* 0x004fca0000201000 */
[----:B------:R-:W-:-:S04]  /*4020*/  FMUL R3, R3, UR4 ;  /* 0x0000000403037c20 */ /* 0x000fc80008400000 */
[----:B------:R2:W3:Y:S02]  /*4030*/  F2I.U32.TRUNC.NTZ R20, R3 ;  /* 0x0000000300147305 */ /* 0x0004e4000020f000 */
[----:B----4-:R-:W-:Y:S05]  /*4040*/  @!P0 BRA `(.L_x_69) ;  /* 0x0000000000288947 */ /* 0x010fea0003800000 */
[----:B--2---:R-:W2:Y:S02]  /*4050*/  LDC R3, c[0x0][0x634] ;  /* 0x00018d00ff037b82 */ /* 0x004ea40000000800 */
[----:B--2---:R-:W-:-:S05]  /*4060*/  IADD3 R3, P0, R16, R3, RZ ;  /* 0x0000000310037210 */ /* 0x004fca0007f1e0ff */
[----:B------:R-:W-:-:S04]  /*4070*/  IMAD.X R13, RZ, RZ, R17, P0 ;  /* 0x000000ffff0d7224 */ /* 0x000fc800000e0611 */
[----:B-1----:R-:W-:-:S04]  /*4080*/  IMAD.WIDE.U32 R4, R13, R10, RZ ;  /* 0x0000000a0d047225 */ /* 0x002fc800078e00ff */
[----:B0-----:R-:W-:-:S04]  /*4090*/  IMAD.WIDE.U32 R6, P0, R3, R11, R4 ;  /* 0x0000000b03067225 */ /* 0x001fc80007800004 */
[----:B------:R-:W-:-:S04]  /*40a0*/  IMAD.WIDE.U32 R4, R3, R10, RZ ;  /* 0x0000000a03047225 */ /* 0x000fc800078e00ff */
[----:B------:R-:W-:Y:S01]  /*40b0*/  IMAD.X R9, RZ, RZ, RZ, P0 ;  /* 0x000000ffff097224 */ /* 0x000fe200000e06ff */
[----:B------:R-:W-:Y:S01]  /*40c0*/  IADD3 RZ, P0, R5, R6, RZ ;  /* 0x0000000605ff7210 */ /* 0x000fe20007f1e0ff */
[----:B------:R-:W-:-:S04]  /*40d0*/  IMAD.MOV.U32 R8, RZ, RZ, R7 ;  /* 0x000000ffff087224 */ /* 0x000fc800078e0007 */
[----:B------:R-:W-:-:S08]  /*40e0*/  IMAD.WIDE.U32.X R8, R13, R11, R8, P0 ;  /* 0x0000000b0d087225 */ /* 0x000fd000000e0408 */
.L_x_69:
[----:B------:R-:W4:Y:S01]  /*40f0*/  LDC.64 R28, c[0x0][0x640] ;  /* 0x00019000ff1c7b82 */ /* 0x000f220000000a00 */
[-CC-:B0-----:R-:W-:Y:S01]  /*4100*/  SHF.R.U64 R49, R8, R0.reuse, R9.reuse ;  /* 0x0000000008317219 */ /* 0x181fe20000001209 */
[----:B---3--:R-:W-:Y:S01]  /*4110*/  IMAD.MOV R20, RZ, RZ, -R20 ;  /* 0x000000ffff147224 */ /* 0x008fe200078e0a14 */
[----:B------:R-:W-:Y:S01]  /*4120*/  SHF.R.U32.HI R0, RZ, R0, R9 ;  /* 0x00000000ff007219 */ /* 0x000fe20000011609 */
[----:B------:R-:W-:Y:S01]  /*4130*/  ULDC UR4, c[0x0][0x154] ;  /* 0x0000550000047ab9 */ /* 0x000fe20000000800 */
[----:B--2---:R-:W-:Y:S01]  /*4140*/  IADD3 R3, P0, RZ, -R49, RZ ;  /* 0x80000031ff037210 */ /* 0x004fe20007f1e0ff */
[----:B------:R-:W-:Y:S02]  /*4150*/  IMAD R21, R21, R20, R12 ;  /* 0x0000001415157224 */ /* 0x000fe400078e020c */
[----:B------:R-:W0:Y:S01]  /*4160*/  LDC R6, c[0x0][0x618] ;  /* 0x00018600ff067b82 */ /* 0x000e220000000800 */
[----:B------:R-:W-:Y:S02]  /*4170*/  IMAD.MOV.U32 R7, RZ, RZ, 0x1 ;  /* 0x00000001ff077424 */ /* 0x000fe400078e00ff */
[----:B-1----:R-:W-:-:S04]  /*4180*/  IMAD.X R5, RZ, RZ, ~R0, P0 ;  /* 0x000000ffff057224 */ /* 0x002fc800000e0e00 */
[-C--:B------:R-:W-:Y:S01]  /*4190*/  IMAD R0, R5, R14.reuse, RZ ;  /* 0x0000000e05007224 */ /* 0x080fe200078e02ff */
[----:B------:R-:W1:Y:S01]  /*41a0*/  LDC R8, c[0x0][0x608] ;  /* 0x00018200ff087b82 */ /* 0x000e620000000800 */
[----:B------:R-:W-:-:S04]  /*41b0*/  IMAD.WIDE.U32 R4, R3, R14, R16 ;  /* 0x0000000e03047225 */ /* 0x000fc800078e0010 */
[----:B------:R-:W-:Y:S01]  /*41c0*/  IMAD R3, R3, R15, R0 ;  /* 0x0000000f03037224 */ /* 0x000fe200078e0200 */
[----:B------:R-:W-:Y:S02]  /*41d0*/  I2FP.F32.U32 R0, R24 ;  /* 0x0000001800007245 */ /* 0x000fe40000201000 */
[----:B------:R-:W2:Y:S01]  /*41e0*/  LDC R26, c[0x0][0x658] ;  /* 0x00019600ff1a7b82 */ /* 0x000ea20000000800 */
[----:B------:R-:W-:Y:S01]  /*41f0*/  IMAD.IADD R3, R5, 0x1, R3 ;  /* 0x0000000105037824 */ /* 0x000fe200078e0203 */
[----:B----4-:R-:W-:Y:S01]  /*4200*/  ISETP.NE.U32.AND P0, PT, R28, RZ, PT ;  /* 0x000000ff1c00720c */ /* 0x010fe20003f05070 */
[----:B------:R-:W-:Y:S01]  /*4210*/  FMUL R0, R0, UR4 ;  /* 0x0000000400007c20 */ /* 0x000fe20008400000 */
[----:B------:R-:W-:Y:S02]  /*4220*/  IMAD.MOV.U32 R5, RZ, RZ, -0x1 ;  /* 0xffffffffff057424 */ /* 0x000fe400078e00ff */
[----:B------:R-:W-:Y:S01]  /*4230*/  ISETP.NE.AND.EX P0, PT, R29, RZ, PT, P0 ;  /* 0x000000ff1d00720c */ /* 0x000fe20003f05300 */
[----:B------:R3:W4:Y:S01]  /*4240*/  F2I.U32.TRUNC.NTZ R13, R0 ;  /* 0x00000000000d7305 */ /* 0x000722000020f000 */
[----:B------:R-:W3:Y:S01]  /*4250*/  LDC R15, c[0x0][0x148] ;  /* 0x00005200ff0f7b82 */ /* 0x000ee20000000800 */
[----:B0-----:R-:W-:-:S02]  /*4260*/  SHF.R.U64 R12, R4, R6, R3 ;  /* 0x00000006040c7219 */ /* 0x001fc40000001203 */
[----:B------:R-:W-:-:S05]  /*4270*/  SHF.R.U32.HI R3, RZ, R6, R3 ;  /* 0x00000006ff037219 */ /* 0x000fca0000011603 */
[----:B------:R-:W0:Y:S01]  /*4280*/  LDC R20, c[0x0][0x600] ;  /* 0x00018000ff147b82 */ /* 0x000e220000000800 */
[-CC-:B-1----:R-:W-:Y:S02]  /*4290*/  SHF.R.U64 R10, R12, R8.reuse, R3.reuse ;  /* 0x000000080c0a7219 */ /* 0x182fe40000001203 */
[----:B------:R-:W-:-:S05]  /*42a0*/  SHF.R.U32.HI R3, RZ, R8, R3 ;  /* 0x00000008ff037219 */ /* 0x000fca0000011603 */
[----:B------:R-:W1:Y:S01]  /*42b0*/  LDC R27, c[0x0][0x648] ;  /* 0x00019200ff1b7b82 */ /* 0x000e620000000800 */
[-C--:B--2---:R-:W-:Y:S02]  /*42c0*/  SHF.L.U32 R4, R5, R26.reuse, RZ ;  /* 0x0000001a05047219 */ /* 0x084fe400000006ff */
[-CC-:B------:R-:W-:Y:S02]  /*42d0*/  SHF.R.U64 R14, R10, R26.reuse, R3.reuse ;  /* 0x0000001a0a0e7219 */ /* 0x180fe40000001203 */
[----:B------:R-:W-:Y:S02]  /*42e0*/  SHF.R.U32.HI R5, RZ, R26, R3 ;  /* 0x0000001aff057219 */ /* 0x000fe40000011603 */
[----:B------:R-:W-:Y:S01]  /*42f0*/  LOP3.LUT R25, RZ, R4, RZ, 0x33, !PT ;  /* 0x00000004ff197212 */ /* 0x000fe200078e33ff */
[----:B------:R-:W2:Y:S01]  /*4300*/  LDC R30, c[0x0][0x638] ;  /* 0x00018e00ff1e7b82 */ /* 0x000ea20000000800 */
[----:B------:R-:W-:Y:S01]  /*4310*/  SHF.L.U32 R26, R7, R26, RZ ;  /* 0x0000001a071a7219 */ /* 0x000fe200000006ff */
[----:B------:R-:W-:-:S06]  /*4320*/  IMAD.MOV.U32 R4, RZ, RZ, R14 ;  /* 0x000000ffff047224 */ /* 0x000fcc00078e000e */
[----:B------:R-:W0:Y:S01]  /*4330*/  LDC R31, c[0x0][0x610] ;  /* 0x00018400ff1f7b82 */ /* 0x000e220000000800 */
[----:B----4-:R-:W-:Y:S05]  /*4340*/  @!P0 BRA `(.L_x_70) ;  /* 0x0000000000288947 */ /* 0x010fea0003800000 */
[----:B------:R-:W4:Y:S02]  /*4350*/  LDC R3, c[0x0][0x64c] ;  /* 0x00019300ff037b82 */ /* 0x000f240000000800 */
[----:B----4-:R-:W-:-:S05]  /*4360*/  IADD3 R3, P0, R14, R3, RZ ;  /* 0x000000030e037210 */ /* 0x010fca0007f1e0ff */
        /* <DEDUP_REMOVED lines=8> */
.L_x_70:
[----:B------:R-:W-:Y:S01]  /*43f0*/  ISETP.NE.AND P0, PT, R2, 0x1, PT ;  /* 0x000000010200780c */ /* 0x000fe20003f05270 */
[----:B0-----:R-:W-:Y:S01]  /*4400*/  VIADD R7, R20, 0xffffffff ;  /* 0xffffffff14077836 */ /* 0x001fe20000000000 */
[----:B-1-3--:R-:W-:Y:S01]  /*4410*/  SHF.R.U64 R0, R4, R27, R5 ;  /* 0x0000001b04007219 */ /* 0x00afe20000001205 */
[----:B------:R-:W-:Y:S01]  /*4420*/  IMAD.MOV R13, RZ, RZ, -R13 ;  /* 0x000000ffff0d7224 */ /* 0x000fe200078e0a0d */
[----:B------:R-:W-:Y:S01]  /*4430*/  LOP3.LUT R5, R10, R25, RZ, 0xc0, !PT ;  /* 0x000000190a057212 */ /* 0x000fe200078ec0ff */
[----:B------:R-:W-:Y:S01]  /*4440*/  IMAD.MOV.U32 R4, RZ, RZ, 0x1 ;  /* 0x00000001ff047424 */ /* 0x000fe200078e00ff */
[----:B------:R-:W-:Y:S01]  /*4450*/  LOP3.LUT R12, R12, R7, RZ, 0xc0, !PT ;  /* 0x000000070c0c7212 */ /* 0x000fe200078ec0ff */
[----:B------:R-:W-:Y:S02]  /*4460*/  IMAD.MOV R3, RZ, RZ, -R0 ;  /* 0x000000ffff037224 */ /* 0x000fe400078e0a00 */
[----:B------:R-:W-:Y:S02]  /*4470*/  IMAD R0, R26, R0, R5 ;  /* 0x000000001a007224 */ /* 0x000fe400078e0205 */
[----:B--2---:R-:W-:-:S02]  /*4480*/  IMAD R3, R3, R30, R14 ;  /* 0x0000001e03037224 */ /* 0x004fc400078e020e */
[----:B------:R-:W-:Y:S02]  /*4490*/  @P0 IMAD R21, R15, R13, R24 ;  /* 0x0000000d0f150224 */ /* 0x000fe400078e0218 */
[----:B------:R-:W-:Y:S01]  /*44a0*/  IMAD R5, R3, R20, R12 ;  /* 0x0000001403057224 */ /* 0x000fe200078e020c */
[----:B------:R-:W-:Y:S01]  /*44b0*/  PRMT R3, R4, 0x7610, R3 ;  /* 0x0000761004037816 */ /* 0x000fe20000000003 */
[----:B------:R-:W-:-:S05]  /*44c0*/  IMAD R0, R0, R31, R21 ;  /* 0x0000001f00007224 */ /* 0x000fca00078e0215 */
[----:B------:R-:W-:Y:S02]  /*44d0*/  SEL R51, R5, R0, !P0 ;  /* 0x0000000005337207 */ /* 0x000fe40004000000 */
[----:B------:R-:W-:-:S07]  /*44e0*/  SEL R0, R0, R5, !P0 ;  /* 0x0000000500007207 */ /* 0x000fce0004000000 */
.L_x_68:
[----:B------:R-:W-:Y:S01]  /*44f0*/  LOP3.LUT P0, RZ, R3, 0xff, RZ, 0xc0, !PT ;  /* 0x000000ff03ff7812 */ /* 0x000fe2000780c0ff */
[----:B------:R-:W-:-:S12]  /*4500*/  IMAD.MOV.U32 R50, RZ, RZ, R0 ;  /* 0x000000ffff327224 */ /* 0x000fd800078e0000 */
[----:B------:R-:W-:Y:S05]  /*4510*/  @P0 BRA `(.L_x_71) ;  /* 0xffffffc800b80947 */ /* 0x000fea000383ffff */
[----:B------:R-:W-:Y:S05]  /*4520*/  EXIT ;  /* 0x000000000000794d */ /* 0x000fea0003800000 */
.L_x_4:
[----:B0-----:R-:W-:Y:S01]  /*4530*/  ULDC.64 UR4, c[0x0][0x650] ;  /* 0x0001940000047ab9 */ /* 0x001fe20000000a00 */
        /* <DEDUP_REMOVED lines=25> */
.L_x_73:
[--C-:B------:R-:W-:Y:S01]  /*46d0*/  SHF.R.U64 R12, R10, R14, R11.reuse ;  /* 0x0000000e0a0c7219 */ /* 0x100fe2000000120b */
[----:B------:R-:W0:Y:S01]  /*46e0*/  LDC R22, c[0x0][0x618] ;  /* 0x00018600ff167b82 */ /* 0x000e220000000800 */
[----:B------:R-:W-:Y:S01]  /*46f0*/  I2FP.F32.U32 R6, R4 ;  /* 0x0000000400067245 */ /* 0x000fe20000201000 */
[----:B------:R-:W-:Y:S01]  /*4700*/  ULDC UR4, c[0x0][0x150] ;  /* 0x0000540000047ab9 */ /* 0x000fe20000000800 */
[----:B------:R-:W-:Y:S02]  /*4710*/  SHF.R.U32.HI R5, RZ, R14, R11 ;  /* 0x0000000eff057219 */ /* 0x000fe4000001160b */
[----:B------:R-:W-:Y:S01]  /*4720*/  IADD3 R9, P0, RZ, -R12, RZ ;  /* 0x8000000cff097210 */ /* 0x000fe20007f1e0ff */
[----:B------:R-:W-:Y:S01]  /*4730*/  FMUL R11, R6, UR4 ;  /* 0x00000004060b7c20 */ /* 0x000fe20008400000 */
[----:B------:R-:W-:Y:S01]  /*4740*/  ULDC UR4, c[0x0][0x154] ;  /* 0x0000550000047ab9 */ /* 0x000fe20000000800 */
[----:B------:R-:W1:Y:S02]  /*4750*/  LDC.64 R24, c[0x0][0x640] ;  /* 0x00019000ff187b82 */ /* 0x000e640000000a00 */
[----:B------:R-:W-:-:S02]  /*4760*/  IMAD.X R5, RZ, RZ, ~R5, P0 ;  /* 0x000000ffff057224 */ /* 0x000fc400000e0e05 */
[----:B------:R-:W2:Y:S01]  /*4770*/  F2I.U32.TRUNC.NTZ R11, R11 ;  /* 0x0000000b000b7305 */ /* 0x000ea2000020f000 */
[----:B------:R-:W-:-:S03]  /*4780*/  IMAD.WIDE.U32 R6, R9, R20, R16 ;  /* 0x0000001409067225 */ /* 0x000fc600078e0010 */
[----:B------:R-:W3:Y:S01]  /*4790*/  LDC R13, c[0x0][0x144] ;  /* 0x00005100ff0d7b82 */ /* 0x000ee20000000800 */
[----:B------:R-:W-:-:S04]  /*47a0*/  IMAD R8, R5, R20, RZ ;  /* 0x0000001405087224 */ /* 0x000fc800078e02ff */
[----:B------:R-:W-:Y:S02]  /*47b0*/  IMAD R5, R9, R21, R8 ;  /* 0x0000001509057224 */ /* 0x000fe400078e0208 */
[----:B------:R-:W-:Y:S01]  /*47c0*/  IMAD.MOV.U32 R8, RZ, RZ, -0x1 ;  /* 0xffffffffff087424 */ /* 0x000fe200078e00ff */
[----:B------:R-:W4:Y:S01]  /*47d0*/  LDC R14, c[0x0][0x608] ;  /* 0x00018200ff0e7b82 */ /* 0x000f220000000800 */
[----:B------:R-:W-:Y:S01]  /*47e0*/  IMAD.IADD R5, R7, 0x1, R5 ;  /* 0x0000000107057824 */ /* 0x000fe200078e0205 */
[----:B------:R-:W-:-:S04]  /*47f0*/  I2FP.F32.U32 R7, R3 ;  /* 0x0000000300077245 */ /* 0x000fc80000201000 */
[-C--:B0-----:R-:W-:Y:S01]  /*4800*/  SHF.R.U64 R10, R6, R22.reuse, R5 ;  /* 0x00000016060a7219 */ /* 0x081fe20000001205 */
[----:B--2---:R-:W-:Y:S01]  /*4810*/  IMAD.MOV R6, RZ, RZ, -R11 ;  /* 0x000000ffff067224 */ /* 0x004fe200078e0a0b */
[----:B------:R-:W0:Y:S01]  /*4820*/  LDC R9, c[0x0][0x658] ;  /* 0x00019600ff097b82 */ /* 0x000e220000000800 */
[----:B-1----:R-:W-:Y:S01]  /*4830*/  ISETP.NE.U32.AND P0, PT, R24, RZ, PT ;  /* 0x000000ff1800720c */ /* 0x002fe20003f05070 */
[----:B------:R-:W-:Y:S01]  /*4840*/  FMUL R7, R7, UR4 ;  /* 0x0000000407077c20 */ /* 0x000fe20008400000 */
[----:B------:R-:W-:Y:S02]  /*4850*/  SHF.R.U32.HI R5, RZ, R22, R5 ;  /* 0x00000016ff057219 */ /* 0x000fe40000011605 */
[----:B------:R-:W-:-:S03]  /*4860*/  ISETP.NE.AND.EX P0, PT, R25, RZ, PT, P0 ;  /* 0x000000ff1900720c */ /* 0x000fc60003f05300 */
[----:B------:R-:W1:Y:S01]  /*4870*/  LDC R20, c[0x0][0x148] ;  /* 0x00005200ff147b82 */ /* 0x000e620000000800 */
[----:B---3--:R-:W-:Y:S02]  /*4880*/  IMAD R23, R13, R6, R4 ;  /* 0x000000060d177224 */ /* 0x008fe400078e0204 */
[----:B------:R-:W-:-:S05]  /*4890*/  IMAD.MOV.U32 R6, RZ, RZ, 0x1 ;  /* 0x00000001ff067424 */ /* 0x000fca00078e00ff */
[----:B------:R-:W2:Y:S01]  /*48a0*/  LDC R21, c[0x0][0x600] ;  /* 0x00018000ff157b82 */ /* 0x000ea20000000800 */
[-CC-:B----4-:R-:W-:Y:S02]  /*48b0*/  SHF.R.U64 R13, R10, R14.reuse, R5.reuse ;  /* 0x0000000e0a0d7219 */ /* 0x190fe40000001205 */
[----:B------:R-:W-:Y:S02]  /*48c0*/  SHF.R.U32.HI R4, RZ, R14, R5 ;  /* 0x0000000eff047219 */ /* 0x000fe40000011605 */
[----:B------:R3:W4:Y:S03]  /*48d0*/  F2I.U32.TRUNC.NTZ R14, R7 ;  /* 0x00000007000e7305 */ /* 0x000726000020f000 */
[----:B------:R-:W1:Y:S01]  /*48e0*/  LDC R26, c[0x0][0x648] ;  /* 0x00019200ff1a7b82 */ /* 0x000e620000000800 */
[-C--:B0-----:R-:W-:Y:S02]  /*48f0*/  SHF.R.U64 R15, R13, R9.reuse, R4 ;  /* 0x000000090d0f7219 */ /* 0x081fe40000001204 */
[----:B------:R-:W-:-:S02]  /*4900*/  SHF.L.U32 R8, R8, R9, RZ ;  /* 0x0000000908087219 */ /* 0x000fc400000006ff */
[-C--:B------:R-:W-:Y:S01]  /*4910*/  SHF.R.U32.HI R5, RZ, R9.reuse, R4 ;  /* 0x00000009ff057219 */ /* 0x080fe20000011604 */
[----:B------:R-:W-:Y:S01]  /*4920*/  IMAD.MOV.U32 R4, RZ, RZ, R15 ;  /* 0x000000ffff047224 */ /* 0x000fe200078e000f */
[----:B------:R-:W-:Y:S01]  /*4930*/  SHF.L.U32 R22, R6, R9, RZ ;  /* 0x0000000906167219 */ /* 0x000fe200000006ff */
[----:B------:R-:W0:Y:S01]  /*4940*/  LDC R27, c[0x0][0x638] ;  /* 0x00018e00ff1b7b82 */ /* 0x000e220000000800 */
[----:B------:R-:W-:-:S07]  /*4950*/  LOP3.LUT R28, RZ, R8, RZ, 0x33, !PT ;  /* 0x00000008ff1c7212 */ /* 0x000fce00078e33ff */
        /* <DEDUP_REMOVED lines=12> */
.L_x_74:
[----:B------:R-:W-:Y:S01]  /*4a20*/  ISETP.NE.AND P0, PT, R2, 0x1, PT ;  /* 0x000000010200780c */ /* 0x000fe20003f05270 */
[----:B--2---:R-:W-:Y:S01]  /*4a30*/  VIADD R7, R21, 0xffffffff ;  /* 0xffffffff15077836 */ /* 0x004fe20000000000 */
[----:B-1----:R-:W-:Y:S01]  /*4a40*/  SHF.R.U64 R5, R4, R26, R5 ;  /* 0x0000001a04057219 */ /* 0x002fe20000001205 */
[----:B------:R-:W-:Y:S01]  /*4a50*/  IMAD.MOV R14, RZ, RZ, -R14 ;  /* 0x000000ffff0e7224 */ /* 0x000fe200078e0a0e */
[----:B------:R-:W-:Y:S01]  /*4a60*/  LOP3.LUT R4, R13, R28, RZ, 0xc0, !PT ;  /* 0x0000001c0d047212 */ /* 0x000fe200078ec0ff */
[----:B------:R-:W-:Y:S01]  /*4a70*/  IMAD.MOV.U32 R8, RZ, RZ, R12 ;  /* 0x000000ffff087224 */ /* 0x000fe200078e000c */
[----:B------:R-:W-:Y:S01]  /*4a80*/  LOP3.LUT R10, R10, R7, RZ, 0xc0, !PT ;  /* 0x000000070a0a7212 */ /* 0x000fe200078ec0ff */
[----:B------:R-:W-:Y:S02]  /*4a90*/  IMAD.MOV R6, RZ, RZ, -R5 ;  /* 0x000000ffff067224 */ /* 0x000fe400078e0a05 */
[----:B------:R-:W-:-:S04]  /*4aa0*/  IMAD R4, R22, R5, R4 ;  /* 0x0000000516047224 */ /* 0x000fc800078e0204 */
[----:B------:R-:W-:Y:S02]  /*4ab0*/  @P0 IMAD R23, R20, R14, R3 ;  /* 0x0000000e14170224 */ /* 0x000fe400078e0203 */
[----:B0-----:R-:W-:Y:S02]  /*4ac0*/  IMAD R3, R6, R27, R15 ;  /* 0x0000001b06037224 */ /* 0x001fe400078e020f */
[----:B------:R-:W-:Y:S02]  /*4ad0*/  IMAD R7, R4, R29, R23 ;  /* 0x0000001d04077224 */ /* 0x000fe400078e0217 */
[----:B------:R-:W-:Y:S02]  /*4ae0*/  IMAD R4, R3, R21, R10 ;  /* 0x0000001503047224 */ /* 0x000fe400078e020a */
[----:B------:R-:W-:-:S03]  /*4af0*/  IMAD.MOV.U32 R6, RZ, RZ, 0x1 ;  /* 0x00000001ff067424 */ /* 0x000fc600078e00ff */
[----:B------:R-:W-:Y:S02]  /*4b00*/  SEL R9, R4, R7, !P0 ;  /* 0x0000000704097207 */ /* 0x000fe40004000000 */
[----:B------:R-:W-:-:S07]  /*4b10*/  SEL R7, R7, R4, !P0 ;  /* 0x0000000407077207 */ /* 0x000fce0004000000 */
.L_x_72:
[----:B------:R-:W-:-:S08]  /*4b20*/  NOP ;  /* 0x0000000000007918 */ /* 0x000fd00000000000 */
[----:B------:R-:W0:-:S00]  /*4b30*/  USETMAXREG.DEALLOC.CTAPOOL 0x28 ;  /* 0x00000028000079c8 */ /* 0x000e0000080e0500 */
[----:B0-----:R-:W-:-:S13]  /*4b40*/  ISETP.NE.AND P0, PT, R0, RZ, PT ;  /* 0x000000ff0000720c */ /* 0x001fda0003f05270 */
[----:B------:R-:W-:Y:S05]  /*4b50*/  @P0 EXIT ;  /* 0x000000000000094d */ /* 0x000fea0003800000 */
[----:B------:R-:W-:Y:S01]  /*4b60*/  LOP3.LUT P0, RZ, R6, 0xff, RZ, 0xc0, !PT ;  /* 0x000000ff06ff7812 */ /* 0x000fe2000780c0ff */
[----:B------:R-:W-:Y:S02]  /*4b70*/  IMAD.MOV.U32 R0, RZ, RZ, 0x1 ;  /* 0x00000001ff007424 */ /* 0x000fe400078e00ff */
[----:B------:R-:W-:-:S10]  /*4b80*/  IMAD.MOV.U32 R12, RZ, RZ, RZ ;  /* 0x000000ffff0c7224 */ /* 0x000fd400078e00ff */
[----:B------:R-:W-:Y:S05]  /*4b90*/  @!P0 BRA `(.L_x_75) ;  /* 0x0000000c00308947 */ /* 0x000fea0003800000 */
[----:B------:R-:W0:Y:S01]  /*4ba0*/  LDC R0, c[0x0][0x28c] ;  /* 0x0000a300ff007b82 */ /* 0x000e220000000800 */
[----:B------:R-:W-:Y:S01]  /*4bb0*/  ULDC UR5, c[0x0][0x600] ;  /* 0x0001800000057ab9 */ /* 0x000fe20000000800 */
[----:B------:R-:W-:Y:S01]  /*4bc0*/  ULDC UR4, c[0x0][0xc] ;  /* 0x0000030000047ab9 */ /* 0x000fe20000000800 */
[----:B------:R-:W-:Y:S01]  /*4bd0*/  UIADD3 UR16, UR5, -0x1, URZ ;  /* 0xffffffff05107890 */ /* 0x000fe2000fffe03f */
[C---:B------:R-:W-:Y:S01]  /*4be0*/  LOP3.LUT P2, RZ, R18.reuse, 0x7f, RZ, 0xc0, !PT ;  /* 0x0000007f12ff7812 */ /* 0x040fe2000784c0ff */
[----:B------:R-:W-:Y:S01]  /*4bf0*/  ULDC UR6, c[0x0][0x658] ;  /* 0x0001960000067ab9 */ /* 0x000fe20000000800 */
[----:B------:R-:W-:Y:S01]  /*4c00*/  ULDC UR5, c[0x0][0x10] ;  /* 0x0000040000057ab9 */ /* 0x000fe20000000800 */
[----:B------:R-:W-:Y:S01]  /*4c10*/  UMOV UR7, 0xffffffff ;  /* 0xffffffff00077882 */ /* 0x000fe20000000000 */
[----:B------:R-:W-:Y:S01]  /*4c20*/  UMOV UR8, 0x1 ;  /* 0x0000000100087882 */ /* 0x000fe20000000000 */
[----:B------:R-:W-:Y:S01]  /*4c30*/  UIMAD.WIDE.U32 UR4, UR4, UR5, URZ ;  /* 0x00000005040472a5 */ /* 0x000fe2000f8e003f */
[----:B------:R-:W-:Y:S01]  /*4c40*/  LOP3.LUT P0, RZ, R18, 0x1f, RZ, 0xc0, !PT ;  /* 0x0000001f12ff7812 */ /* 0x000fe2000780c0ff */
[----:B------:R-:W-:Y:S01]  /*4c50*/  USHF.L.U32 UR7, UR7, UR6, URZ ;  /* 0x0000000607077299 */ /* 0x000fe2000800063f */
[----:B------:R-:W-:Y:S01]  /*4c60*/  BSSY B0, `(.L_x_75) ;  /* 0x00000bf000007945 */ /* 0x000fe20003800000 */
[----:B------:R-:W-:Y:S01]  /*4c70*/  USHF.L.U32 UR18, UR8, UR6, URZ ;  /* 0x0000000608127299 */ /* 0x000fe2000800063f */
[----:B------:R-:W-:Y:S01]  /*4c80*/  IMAD.MOV.U32 R13, RZ, RZ, 0x1 ;  /* 0x00000001ff0d7424 */ /* 0x000fe200078e00ff */
[----:B------:R-:W-:Y:S01]  /*4c90*/  LOP3.LUT R11, R19, 0x2, RZ, 0xfc, !PT ;  /* 0x00000002130b7812 */ /* 0x000fe200078efcff */
[----:B------:R-:W-:Y:S01]  /*4ca0*/  ULDC UR6, c[0x0][0x14] ;  /* 0x0000050000067ab9 */ /* 0x000fe20000000800 */
[----:B------:R-:W-:Y:S01]  /*4cb0*/  PLOP3.LUT P0, PT, P0, P2, PT, 0x8a, 0x0 ;  /* 0x000000000000781c */ /* 0x000fe20000705172 */
[----:B------:R-:W-:Y:S01]  /*4cc0*/  UIMAD.WIDE.U32 UR20, UR4, UR6, URZ ;  /* 0x00000006041472a5 */ /* 0x000fe2000f8e003f */
[----:B------:R-:W-:Y:S01]  /*4cd0*/  IMAD.MOV.U32 R12, RZ, RZ, RZ ;  /* 0x000000ffff0c7224 */ /* 0x000fe200078e00ff */
[----:B------:R-:W-:-:S02]  /*4ce0*/  UIMAD UR13, UR5, UR6, URZ ;  /* 0x00000006050d72a4 */ /* 0x000fc4000f8e023f */
[----:B------:R-:W-:Y:S01]  /*4cf0*/  ULOP3.LUT UR17, URZ, UR7, URZ, 0x33, !UPT ;  /* 0x000000073f117292 */ /* 0x000fe2000f8e333f */
[----:B0-----:R-:W-:Y:S01]  /*4d00*/  VIADD R0, R0, 0x1f ;  /* 0x0000001f00007836 */ /* 0x001fe20000000000 */
[----:B------:R-:W-:Y:S01]  /*4d10*/  UIADD3 UR13, UR21, UR13, URZ ;  /* 0x0000000d150d7290 */ /* 0x000fe2000fffe03f */
[----:B------:R-:W-:-:S03]  /*4d20*/  ULDC.64 UR22, c[0x0][0x198] ;  /* 0x0000660000167ab9 */ /* 0x000fc60000000a00 */
[----:B------:R-:W-:-:S04]  /*4d30*/  SHF.R.S32.HI R3, RZ, 0x1f, R0 ;  /* 0x0000001fff037819 */ /* 0x000fc80000011400 */
[----:B------:R-:W-:Y:S01]  /*4d40*/  LEA.HI R3, R3, R0, RZ, 0x5 ;  /* 0x0000000003037211 */ /* 0x000fe200078f28ff */
[----:B------:R-:W-:-:S03]  /*4d50*/  IMAD.MOV.U32 R0, RZ, RZ, 0x1 ;  /* 0x00000001ff007424 */ /* 0x000fc600078e00ff */
[----:B------:R-:W-:-:S05]  /*4d60*/  SHF.R.S32.HI R3, RZ, 0x5, R3 ;  /* 0x00000005ff037819 */ /* 0x000fca0000011403 */
[----:B------:R-:W-:-:S07]  /*4d70*/  VIADD R10, R3, 0x1 ;  /* 0x00000001030a7836 */ /* 0x000fce0000000000 */
.L_x_87:
[----:B------:R-:W-:-:S03]  /*4d80*/  UMOV UR4, 0xffffffff ;  /* 0xffffffff00047882 */ /* 0x000fc60000000000 */
[----:B------:R-:W-:Y:S05]  /*4d90*/  BRA.DIV UR4, `(.L_x_76) ;  /* 0x0000001204507947 */ /* 0x000fea000b800000 */
[----:B------:R-:W-:-:S13]  /*4da0*/  ELECT P6, URZ, PT ;  /* 0x00000000003f782f */ /* 0x000fda00038c0000 */
.L_x_103:
[----:B------:R-:W0:Y:S01]  /*4db0*/  LDC R4, c[0x0][0x28c] ;  /* 0x0000a300ff047b82 */ /* 0x000e220000000800 */
[----:B------:R-:W-:Y:S01]  /*4dc0*/  BSSY B1, `(.L_x_77) ;  /* 0x0000037000017945 */ /* 0x000fe20003800000 */
[----:B0-----:R-:W-:-:S13]  /*4dd0*/  ISETP.LT.OR P6, PT, R4, 0x1, !P6 ;  /* 0x000000010400780c */ /* 0x001fda00077c1670 */
[----:B------:R-:W-:Y:S05]  /*4de0*/  @P6 BRA `(.L_x_78) ;  /* 0x0000000000d06947 */ /* 0x000fea0003800000 */
[----:B------:R-:W-:Y:S02]  /*4df0*/  IMAD.SHL.U32 R15, R9, 0x10, RZ ;  /* 0x00000010090f7824 */ /* 0x000fe400078e00ff */
[----:B------:R-:W-:Y:S02]  /*4e00*/  IMAD R18, R7, 0x180, RZ ;  /* 0x0000018007127824 */ /* 0x000fe400078e02ff */
[----:B------:R-:W-:Y:S02]  /*4e10*/  IMAD.MOV.U32 R20, RZ, RZ, RZ ;  /* 0x000000ffff147224 */ /* 0x000fe400078e00ff */
[----:B------:R-:W-:Y:S02]  /*4e20*/  IMAD.MOV.U32 R4, RZ, RZ, R10 ;  /* 0x000000ffff047224 */ /* 0x000fe400078e000a */
[----:B------:R-:W-:Y:S02]  /*4e30*/  IMAD.MOV.U32 R5, RZ, RZ, R0 ;  /* 0x000000ffff057224 */ /* 0x000fe400078e0000 */
[----:B------:R-:W-:-:S07]  /*4e40*/  IMAD.MOV.U32 R6, RZ, RZ, R12 ;  /* 0x000000ffff067224 */ /* 0x000fce00078e000c */
.L_x_82:
[----:B------:R-:W0:Y:S01]  /*4e50*/  S2R R14, SR_CgaCtaId ;  /* 0x00000000000e7919 */ /* 0x000e220000008800 */
[----:B------:R-:W-:Y:S01]  /*4e60*/  MOV R7, 0x400 ;  /* 0x0000040000077802 */ /* 0x000fe20000000f00 */
[----:B------:R-:W1:Y:S03]  /*4e70*/  @!P2 LDC R9, c[0x0][0x500] ;  /* 0x00014000ff09ab82 */ /* 0x000e660000000800 */
[----:B0-----:R-:W-:Y:S02]  /*4e80*/  LEA R21, R14, R7, 0x18 ;  /* 0x000000070e157211 */ /* 0x001fe400078ec0ff */
[----:B------:R-:W-:-:S03]  /*4e90*/  SHF.L.U32 R7, R5, 0x1f, RZ ;  /* 0x0000001f05077819 */ /* 0x000fc600000006ff */
[----:B------:R-:W-:-:S04]  /*4ea0*/  IMAD R14, R6, 0x8, R21 ;  /* 0x00000008060e7824 */ /* 0x000fc800078e0215 */
[----:B------:R-:W0:Y:S02]  /*4eb0*/  SYNCS.PHASECHK.TRANS64.TRYWAIT P1, [R14+URZ+0x48], R7 ;  /* 0x000048070e0075a7 */ /* 0x000e24000802017f */
[----:B01----:R-:W-:Y:S05]  /*4ec0*/  @!P1 BRA `(.L_x_79) ;  /* 0x0000001000249947 */ /* 0x003fea0003800000 */
.L_x_104:
[----:B0-----:R-:W-:Y:S01]  /*4ed0*/  PRMT R7, R11, 0x9910, RZ ;  /* 0x000099100b077816 */ /* 0x001fe200000000ff */
[----:B------:R0:W-:Y:S03]  /*4ee0*/  @!P2 SYNCS.ARRIVE.TRANS64 RZ, [R14+URZ], R9 ;  /* 0x000000090effa9a7 */ /* 0x0001e6000800003f */
[----:B------:R-:W-:-:S13]  /*4ef0*/  ISETP.NE.AND P1, PT, R7, 0x2, PT ;  /* 0x000000020700780c */ /* 0x000fda0003f25270 */
[----:B0-----:R-:W-:Y:S05]  /*4f00*/  @P1 BRA `(.L_x_80) ;  /* 0x0000000000041947 */ /* 0x001fea0003800000 */
[----:B------:R-:W-:Y:S01]  /*4f10*/  BPT.TRAP 0x1 ;  /* 0x000000040000795c */ /* 0x000fe20000300000 */
.L_x_80:
[----:B------:R-:W-:Y:S05]  /*4f20*/  @P0 BRA `(.L_x_81) ;  /* 0x0000000000040947 */ /* 0x000fea0003800000 */
[----:B------:R-:W-:Y:S01]  /*4f30*/  BPT.TRAP 0x1 ;  /* 0x000000040000795c */ /* 0x000fe20000300000 */
.L_x_81:
[--C-:B------:R-:W-:Y:S01]  /*4f40*/  IMAD R7, R6, 0x6000, R21.reuse ;  /* 0x0000600006077824 */ /* 0x100fe200078e0215 */
[----:B------:R-:W-:Y:S01]  /*4f50*/  R2UR UR9, R14 ;  /* 0x000000000e0972ca */ /* 0x000fe200000e0000 */
[----:B------:R-:W-:Y:S01]  /*4f60*/  IMAD R21, R6, 0x400, R21 ;  /* 0x0000040006157824 */ /* 0x000fe200078e0215 */
[----:B------:R-:W-:Y:S01]  /*4f70*/  UIADD3 UR4, UP0, UR22, 0xf0, URZ ;  /* 0x000000f016047890 */ /* 0x000fe2000ff1e03f */
[----:B------:R-:W-:Y:S01]  /*4f80*/  VIADD R4, R4, 0xffffffff ;  /* 0xffffffff04047836 */ /* 0x000fe20000000000 */
[----:B------:R-:W-:Y:S01]  /*4f90*/  R2UR UR5, R7 ;  /* 0x00000000070572ca */ /* 0x000fe200000e0000 */
[----:B------:R-:W-:Y:S01]  /*4fa0*/  UIADD3 UR24, UP1, UR22, 0x1f0, URZ ;  /* 0x000001f016187890 */ /* 0x000fe2000ff3e03f */
[----:B------:R-:W-:Y:S01]  /*4fb0*/  R2UR UR8, R21 ;  /* 0x00000000150872ca */ /* 0x000fe200000e0000 */
[----:B------:R-:W-:Y:S01]  /*4fc0*/  VIADD R6, R6, 0x1 ;  /* 0x0000000106067836 */ /* 0x000fe20000000000 */
[----:B------:R-:W-:Y:S01]  /*4fd0*/  R2UR UR11, R18 ;  /* 0x00000000120b72ca */ /* 0x000fe200000e0000 */
[----:B------:R-:W-:Y:S01]  /*4fe0*/  UIADD3.X UR25, URZ, UR23, URZ, UP1, !UPT ;  /* 0x000000173f197290 */ /* 0x000fe20008ffe43f */
[----:B------:R-:W-:Y:S01]  /*4ff0*/  R2UR UR10, R20 ;  /* 0x00000000140a72ca */ /* 0x000fe200000e0000 */
[----:B------:R-:W-:Y:S01]  /*5000*/  UMOV UR6, 0x0 ;  /* 0x0000000000067882 */ /* 0x000fe20000000000 */
[----:B------:R-:W-:Y:S01]  /*5010*/  R2UR UR12, R8 ;  /* 0x00000000080c72ca */ /* 0x000fe200000e0000 */
[----:B------:R-:W-:Y:S01]  /*5020*/  UMOV UR7, 0x10000000 ;  /* 0x1000000000077882 */ /* 0x000fe20000000000 */
[----:B------:R-:W-:Y:S01]  /*5030*/  R2UR UR19, R15 ;  /* 0x000000000f1372ca */ /* 0x000fe200000e0000 */
[----:B------:R-:W-:Y:S01]  /*5040*/  VIADD R20, R20, 0x20 ;  /* 0x0000002014147836 */ /* 0x000fe20000000000 */
[----:B------:R-:W-:Y:S01]  /*5050*/  ISETP.GT.AND P3, PT, R4, 0x1, PT ;  /* 0x000000010400780c */ /* 0x000fe20003f64270 */
[----:B------:R-:W-:Y:S01]  /*5060*/  UIADD3 UR14, UR5, 0x180, URZ ;  /* 0x00000180050e7890 */ /* 0x000fe2000fffe03f */
[----:B------:R-:W-:Y:S01]  /*5070*/  ISETP.NE.AND P1, PT, R6, 0x9, PT ;  /* 0x000000090600780c */ /* 0x000fe20003f25270 */
[----:B------:R-:W-:-:S02]  /*5080*/  UIADD3.X UR5, URZ, UR23, URZ, UP0, !UPT ;  /* 0x000000173f057290 */ /* 0x000fc400087fe43f */
[----:B------:R-:W-:Y:S01]  /*5090*/  UIADD3 UR15, UR8, 0x36180, URZ ;  /* 0x00036180080f7890 */ /* 0x000fe2000fffe03f */
[----:B------:R-:W-:Y:S02]  /*50a0*/  SEL R14, RZ, 0x1, P1 ;  /* 0x00000001ff0e7807 */ /* 0x000fe40000800000 */
[----:B------:R-:W-:Y:S01]  /*50b0*/  UMOV UR8, UR14 ;  /* 0x0000000e00087c82 */ /* 0x000fe20008000000 */
[----:B------:R-:W-:Y:S02]  /*50c0*/  SEL R6, R6, RZ, P1 ;  /* 0x000000ff06067207 */ /* 0x000fe40000800000 */
[----:B------:R-:W-:Y:S01]  /*50d0*/  LOP3.LUT R5, R5, R14, RZ, 0x3c, !PT ;  /* 0x0000000e05057212 */ /* 0x000fe200078e3cff */
[----:B------:R0:W-:Y:S02]  /*50e0*/  UTMALDG.3D [UR8], [UR4], desc[UR6] ;  /* 0x00000608040075b4 */ /* 0x0001e40008011000 */
[----:B0-----:R-:W-:Y:S01]  /*50f0*/  UMOV UR8, UR15 ;  /* 0x0000000f00087c82 */ /* 0x001fe20008000000 */
[----:B------:R-:W-:-:S02]  /*5100*/  UMOV UR11, UR19 ;  /* 0x00000013000b7c82 */ /* 0x000fc40008000000 */
[----:B------:R0:W-:Y:S02]  /*5110*/  UTMALDG.3D [UR8], [UR24], desc[UR6] ;  /* 0x00000608180075b4 */ /* 0x0001e40008011000 */
[----:B0-----:R-:W-:Y:S05]  /*5120*/  @P3 BRA `(.L_x_82) ;  /* 0xfffffffc00483947 */ /* 0x001fea000383ffff */
.L_x_78:
[----:B------:R-:W-:Y:S05]  /*5130*/  BSYNC B1 ;  /* 0x0000000000017941 */ /* 0x000fea0003800000 */
.L_x_77:
[----:B------:R-:W-:Y:S01]  /*5140*/  LOP3.LUT P3, RZ, R13, 0xff, RZ, 0xc0, !PT ;  /* 0x000000ff0dff7812 */ /* 0x000fe2000786c0ff */
[----:B------:R-:W-:Y:S01]  /*5150*/  IMAD.IADD R12, R3, 0x1, R12 ;  /* 0x00000001030c7824 */ /* 0x000fe200078e020c */
[----:B------:R-:W-:Y:S01]  /*5160*/  IADD3 R16, P4, R16, UR20, RZ ;  /* 0x0000001410107c10 */ /* 0x000fe2000ff9e0ff */
[----:B------:R-:W-:Y:S01]  /*5170*/  ULDC.64 UR4, c[0x0][0x650] ;  /* 0x0001940000047ab9 */ /* 0x000fe20000000a00 */
[----:B------:R-:W-:Y:S01]  /*5180*/  BSSY B1, `(.L_x_83) ;  /* 0x000006a000017945 */ /* 0x000fe20003800000 */
[----:B------:R-:W-:Y:S01]  /*5190*/  IMAD.MOV.U32 R9, RZ, RZ, -0x1 ;  /* 0xffffffffff097424 */ /* 0x000fe200078e00ff */
[----:B------:R-:W-:Y:S01]  /*51a0*/  ISETP.GT.U32.AND P1, PT, R12, 0x8, PT ;  /* 0x000000080c00780c */ /* 0x000fe20003f24070 */
[----:B------:R-:W-:Y:S01]  /*51b0*/  IMAD.MOV.U32 R8, RZ, RZ, -0x1 ;  /* 0xffffffffff087424 */ /* 0x000fe200078e00ff */
[----:B------:R-:W-:Y:S02]  /*51c0*/  IADD3.X R17, R17, UR13, RZ, P4, !PT ;  /* 0x0000000d11117c10 */ /* 0x000fe4000a7fe4ff */
[----:B------:R-:W-:-:S02]  /*51d0*/  ISETP.LT.U32.AND P1, PT, R3, 0x9, P1 ;  /* 0x000000090300780c */ /* 0x000fc40000f21070 */
[----:B------:R-:W-:Y:S01]  /*51e0*/  PRMT R13, RZ, 0x7610, R13 ;  /* 0x00007610ff0d7816 */ /* 0x000fe2000000000d */
[----:B------:R-:W0:Y:S01]  /*51f0*/  @P3 S2R R5, SR_CgaCtaId ;  /* 0x0000000000053919 */ /* 0x000e220000008800 */
[----:B------:R-:W-:-:S04]  /*5200*/  @P3 MOV R4, 0x400 ;  /* 0x0000040000043802 */ /* 0x000fc80000000f00 */
[----:B0-----:R-:W-:Y:S01]  /*5210*/  @P3 LEA R6, R5, R4, 0x18 ;  /* 0x0000000405063211 */ /* 0x001fe200078ec0ff */
[----:B------:R-:W-:-:S03]  /*5220*/  IMAD.WIDE.U32 R4, R12, 0x38e38e39, RZ ;  /* 0x38e38e390c047825 */ /* 0x000fc600078e00ff */
[----:B------:R0:W-:Y:S01]  /*5230*/  @P3 SYNCS.ARRIVE.TRANS64.A1T0 RZ, [R6+URZ+0xa8], RZ ;  /* 0x0000a8ff06ff39a7 */ /* 0x0001e2000810003f */
[----:B------:R-:W-:Y:S02]  /*5240*/  ISETP.GE.U32.AND P3, PT, R3, 0x9, PT ;  /* 0x000000090300780c */ /* 0x000fe40003f66070 */
[----:B------:R-:W-:Y:S02]  /*5250*/  SHF.R.U32.HI R7, RZ, 0x1, R5 ;  /* 0x00000001ff077819 */ /* 0x000fe40000011605 */
[----:B------:R-:W-:Y:S02]  /*5260*/  SEL R5, RZ, 0x1, !P1 ;  /* 0x00000001ff057807 */ /* 0x000fe40004800000 */
[----:B------:R-:W-:Y:S01]  /*5270*/  ISETP.GE.U32.AND P1, PT, R16, UR4, PT ;  /* 0x0000000410007c0c */ /* 0x000fe2000bf26070 */
[----:B------:R-:W-:Y:S01]  /*5280*/  IMAD R12, R7, -0x9, R12 ;  /* 0xfffffff7070c7824 */ /* 0x000fe200078e020c */
[----:B------:R-:W-:Y:S02]  /*5290*/  LOP3.LUT R0, R0, R5, RZ, 0x3c, !PT ;  /* 0x0000000500007212 */ /* 0x000fe400078e3cff */
[----:B------:R-:W-:-:S02]  /*52a0*/  ISETP.GE.U32.AND.EX P1, PT, R17, UR5, PT, P1 ;  /* 0x0000000511007c0c */ /* 0x000fc4000bf26110 */
[----:B------:R-:W-:Y:S02]  /*52b0*/  PRMT R4, RZ, 0x7610, R4 ;  /* 0x00007610ff047816 */ /* 0x000fe40000000004 */
[----:B------:R-:W-:Y:S01]  /*52c0*/  @P3 LOP3.LUT R0, R0, 0x1, R7, 0x78, !PT ;  /* 0x0000000100003812 */ /* 0x000fe200078e7807 */
[----:B------:R-:W-:-:S08]  /*52d0*/  IMAD.MOV.U32 R7, RZ, RZ, -0x1 ;  /* 0xffffffffff077424 */ /* 0x000fd000078e00ff */
[----:B0-----:R-:W-:Y:S05]  /*52e0*/  @P1 BRA `(.L_x_84) ;  /* 0x00000004004c1947 */ /* 0x001fea0003800000 */
[----:B------:R-:W-:Y:S01]  /*52f0*/  ULDC.64 UR4, c[0x0][0x628] ;  /* 0x00018a0000047ab9 */ /* 0x000fe20000000a00 */
[----:B------:R-:W0:Y:S01]  /*5300*/  S2R R15, SR_CTAID.X ;  /* 0x00000000000f7919 */ /* 0x000e220000002500 */
[----:B------:R-:W-:Y:S01]  /*5310*/  ISETP.NE.U32.AND P1, PT, RZ, UR4, PT ;  /* 0x00000004ff007c0c */ /* 0x000fe2000bf25070 */
[----:B------:R-:W-:Y:S01]  /*5320*/  ULDC UR7, c[0x0][0x630] ;  /* 0x00018c0000077ab9 */ /* 0x000fe20000000800 */
[----:B------:R-:W-:Y:S01]  /*5330*/  IMAD.MOV.U32 R4, RZ, RZ, R16 ;  /* 0x000000ffff047224 */ /* 0x000fe200078e0010 */
[----:B------:R-:W1:Y:S01]  /*5340*/  S2R R14, SR_CTAID.Y ;  /* 0x00000000000e7919 */ /* 0x000e620000002600 */
[----:B------:R-:W-:Y:S01]  /*5350*/  ISETP.NE.AND.EX P1, PT, RZ, UR5, PT, P1 ;  /* 0x00000005ff007c0c */ /* 0x000fe2000bf25310 */
[----:B------:R-:W-:-:S12]  /*5360*/  IMAD.MOV.U32 R5, RZ, RZ, R17 ;  /* 0x000000ffff057224 */ /* 0x000fd800078e0011 */
[----:B------:R-:W-:Y:S05]  /*5370*/  @!P1 BRA `(.L_x_85) ;  /* 0x0000000000289947 */ /* 0x000fea0003800000 */
[----:B------:R-:W-:Y:S02]  /*5380*/  ULDC UR6, c[0x0][0x634] ;  /* 0x00018d0000067ab9 */ /* 0x000fe40000000800 */
[----:B------:R-:W-:-:S05]  /*5390*/  IADD3 R9, P1, R16, UR6, RZ ;  /* 0x0000000610097c10 */ /* 0x000fca000ff3e0ff */
[----:B------:R-:W-:-:S04]  /*53a0*/  IMAD.X R21, RZ, RZ, R17, P1 ;  /* 0x000000ffff157224 */ /* 0x000fc800008e0611 */
[----:B------:R-:W-:-:S04]  /*53b0*/  IMAD.WIDE.U32 R6, R21, UR4, RZ ;  /* 0x0000000415067c25 */ /* 0x000fc8000f8e00ff */
[----:B------:R-:W-:-:S04]  /*53c0*/  IMAD.WIDE.U32 R6, P1, R9, UR5, R6 ;  /* 0x0000000509067c25 */ /* 0x000fc8000f820006 */
[----:B------:R-:W-:-:S04]  /*53d0*/  IMAD.WIDE.U32 R8, R9, UR4, RZ ;  /* 0x0000000409087c25 */ /* 0x000fc8000f8e00ff */
[----:B------:R-:W-:Y:S01]  /*53e0*/  IMAD.X R5, RZ, RZ, RZ, P1 ;  /* 0x000000ffff057224 */ /* 0x000fe200008e06ff */
[----:B------:R-:W-:Y:S01]  /*53f0*/  IADD3 RZ, P1, R9, R6, RZ ;  /* 0x0000000609ff7210 */ /* 0x000fe20007f3e0ff */
[----:B------:R-:W-:-:S04]  /*5400*/  IMAD.MOV.U32 R4, RZ, RZ, R7 ;  /* 0x000000ffff047224 */ /* 0x000fc800078e0007 */
[----:B------:R-:W-:-:S08]  /*5410*/  IMAD.WIDE.U32.X R4, R21, UR5, R4, P1 ;  /* 0x0000000515047c25 */ /* 0x000fd000088e0404 */
.L_x_85:
[--C-:B------:R-:W-:Y:S01]  /*5420*/  SHF.R.U64 R8, R4, UR7, R5.reuse ;  /* 0x0000000704087c19 */ /* 0x100fe20008001205 */
[----:B------:R-:W-:Y:S01]  /*5430*/  ULDC.64 UR4, c[0x0][0x620] ;  /* 0x0001880000047ab9 */ /* 0x000fe20000000a00 */
[----:B------:R-:W-:Y:S01]  /*5440*/  SHF.R.U32.HI R4, RZ, UR7, R5 ;  /* 0x00000007ff047c19 */ /* 0x000fe20008011605 */
[----:B------:R-:W2:Y:S01]  /*5450*/  LDC R24, c[0x0][0x144] ;  /* 0x00005100ff187b82 */ /* 0x000ea20000000800 */
[----:B------:R-:W-:Y:S01]  /*5460*/  IADD3 R7, P1, RZ, -R8, RZ ;  /* 0x80000008ff077210 */ /* 0x000fe20007f3e0ff */
[----:B------:R-:W-:Y:S01]  /*5470*/  ULDC.64 UR8, c[0x0][0x640] ;  /* 0x0001900000087ab9 */ /* 0x000fe20000000a00 */
[----:B0-----:R-:W-:Y:S01]  /*5480*/  I2FP.F32.U32 R9, R15 ;  /* 0x0000000f00097245 */ /* 0x001fe20000201000 */
[----:B------:R-:W-:Y:S02]  /*5490*/  ULDC UR6, c[0x0][0x608] ;  /* 0x0001820000067ab9 */ /* 0x000fe40000000800 */
[----:B------:R-:W-:Y:S01]  /*54a0*/  IMAD.X R4, RZ, RZ, ~R4, P1 ;  /* 0x000000ffff047224 */ /* 0x000fe200008e0e04 */
[----:B------:R-:W-:Y:S01]  /*54b0*/  ISETP.NE.U32.AND P1, PT, RZ, UR8, PT ;  /* 0x00000008ff007c0c */ /* 0x000fe2000bf25070 */
[----:B------:R-:W0:Y:S02]  /*54c0*/  LDC R21, c[0x0][0x148] ;  /* 0x00005200ff157b82 */ /* 0x000e240000000800 */
[----:B------:R-:W-:Y:S01]  /*54d0*/  IMAD R6, R4, UR4, RZ ;  /* 0x0000000404067c24 */ /* 0x000fe2000f8e02ff */
[----:B------:R-:W-:Y:S01]  /*54e0*/  ISETP.NE.AND.EX P1, PT, RZ, UR9, PT, P1 ;  /* 0x00000009ff007c0c */ /* 0x000fe2000bf25310 */
[----:B------:R-:W-:Y:S01]  /*54f0*/  IMAD.WIDE.U32 R4, R7, UR4, R16 ;  /* 0x0000000407047c25 */ /* 0x000fe2000f8e0010 */
[----:B------:R-:W-:-:S03]  /*5500*/  ULDC UR4, c[0x0][0x150] ;  /* 0x0000540000047ab9 */ /* 0x000fc60000000800 */
[----:B------:R-:W-:Y:S02]  /*5510*/  IMAD R7, R7, UR5, R6 ;  /* 0x0000000507077c24 */ /* 0x000fe4000f8e0206 */
[----:B------:R-:W-:Y:S01]  /*5520*/  FMUL R6, R9, UR4 ;  /* 0x0000000409067c20 */ /* 0x000fe20008400000 */
[----:B------:R-:W-:Y:S01]  /*5530*/  ULDC UR4, c[0x0][0x618] ;  /* 0x0001860000047ab9 */ /* 0x000fe20000000800 */
[----:B------:R-:W-:Y:S01]  /*5540*/  ULDC UR5, c[0x0][0x154] ;  /* 0x0000550000057ab9 */ /* 0x000fe20000000800 */
[----:B------:R-:W-:-:S03]  /*5550*/  IMAD.IADD R5, R5, 0x1, R7 ;  /* 0x0000000105057824 */ /* 0x000fc600078e0207 */
[----:B------:R-:W3:Y:S02]  /*5560*/  F2I.U32.TRUNC.NTZ R6, R6 ;  /* 0x0000000600067305 */ /* 0x000ee4000020f000 */
[----:B------:R-:W-:Y:S02]  /*5570*/  SHF.R.U64 R9, R4, UR4, R5 ;  /* 0x0000000404097c19 */ /* 0x000fe40008001205 */
[----:B-1----:R-:W-:-:S05]  /*5580*/  I2FP.F32.U32 R4, R14 ;  /* 0x0000000e00047245 */ /* 0x002fca0000201000 */
[----:B------:R-:W-:Y:S01]  /*5590*/  FMUL R22, R4, UR5 ;  /* 0x0000000504167c20 */ /* 0x000fe20008400000 */
[----:B------:R-:W-:Y:S01]  /*55a0*/  SHF.R.U32.HI R4, RZ, UR4, R5 ;  /* 0x00000004ff047c19 */ /* 0x000fe20008011605 */
[----:B------:R-:W-:-:S03]  /*55b0*/  ULDC UR4, c[0x0][0x658] ;  /* 0x0001960000047ab9 */ /* 0x000fc60000000800 */
[--C-:B------:R-:W-:Y:S01]  /*55c0*/  SHF.R.U64 R20, R9, UR6, R4.reuse ;  /* 0x0000000609147c19 */ /* 0x100fe20008001204 */
[----:B------:R-:W1:Y:S01]  /*55d0*/  F2I.U32.TRUNC.NTZ R22, R22 ;  /* 0x0000001600167305 */ /* 0x000e62000020f000 */
[----:B------:R-:W-:Y:S01]  /*55e0*/  SHF.R.U32.HI R5, RZ, UR6, R4 ;  /* 0x00000006ff057c19 */ /* 0x000fe20008011604 */
[----:B---3--:R-:W-:-:S03]  /*55f0*/  IMAD.MOV R6, RZ, RZ, -R6 ;  /* 0x000000ffff067224 */ /* 0x008fc600078e0a06 */
[----:B------:R-:W-:Y:S01]  /*5600*/  SHF.R.U64 R18, R20, UR4, R5 ;  /* 0x0000000414127c19 */ /* 0x000fe20008001205 */
[----:B--2---:R-:W-:Y:S01]  /*5610*/  IMAD R15, R24, R6, R15 ;  /* 0x00000006180f7224 */ /* 0x004fe200078e020f */
[----:B------:R-:W-:-:S03]  /*5620*/  SHF.R.U32.HI R23, RZ, UR4, R5 ;  /* 0x00000004ff177c19 */ /* 0x000fc60008011605 */
[----:B------:R-:W-:Y:S02]  /*5630*/  IMAD.MOV.U32 R4, RZ, RZ, R18 ;  /* 0x000000ffff047224 */ /* 0x000fe400078e0012 */
[----:B------:R-:W-:Y:S01]  /*5640*/  IMAD.MOV.U32 R5, RZ, RZ, R23 ;  /* 0x000000ffff057224 */ /* 0x000fe200078e0017 */
[----:B-1----:R-:W-:Y:S06]  /*5650*/  @!P1 BRA `(.L_x_86) ;  /* 0x0000000000289947 */ /* 0x002fec0003800000 */
[----:B------:R-:W-:Y:S02]  /*5660*/  ULDC UR4, c[0x0][0x64c] ;  /* 0x0001930000047ab9 */ /* 0x000fe40000000800 */
[----:B------:R-:W-:-:S05]  /*5670*/  IADD3 R5, P1, R18, UR4, RZ ;  /* 0x0000000412057c10 */ /* 0x000fca000ff3e0ff */
[----:B------:R-:W-:-:S04]  /*5680*/  IMAD.X R23, RZ, RZ, R23, P1 ;  /* 0x000000ffff177224 */ /* 0x000fc800008e0617 */
[----:B------:R-:W-:-:S04]  /*5690*/  IMAD.WIDE.U32 R6, R23, UR8, RZ ;  /* 0x0000000817067c25 */ /* 0x000fc8000f8e00ff */
[----:B------:R-:W-:-:S04]  /*56a0*/  IMAD.WIDE.U32 R6, P1, R5, UR9, R6 ;  /* 0x0000000905067c25 */ /* 0x000fc8000f820006 */
[----:B------:R-:W-:-:S04]  /*56b0*/  IMAD.WIDE.U32 R4, R5, UR8, RZ ;  /* 0x0000000805047c25 */ /* 0x000fc8000f8e00ff */
[----:B------:R-:W-:Y:S01]  /*56c0*/  IMAD.MOV.U32 R4, RZ, RZ, R7 ;  /* 0x000000ffff047224 */ /* 0x000fe200078e0007 */
[----:B------:R-:W-:Y:S01]  /*56d0*/  IADD3 RZ, P3, R5, R6, RZ ;  /* 0x0000000605ff7210 */ /* 0x000fe20007f7e0ff */
[----:B------:R-:W-:-:S04]  /*56e0*/  IMAD.X R5, RZ, RZ, RZ, P1 ;  /* 0x000000ffff057224 */ /* 0x000fc800008e06ff */
[----:B------:R-:W-:-:S08]  /*56f0*/  IMAD.WIDE.U32.X R4, R23, UR9, R4, P3 ;  /* 0x0000000917047c25 */ /* 0x000fd000098e0404 */
.L_x_86:
[----:B------:R-:W-:Y:S01]  /*5700*/  ISETP.NE.AND P1, PT, R2, 0x1, PT ;  /* 0x000000010200780c */ /* 0x000fe20003f25270 */
[----:B------:R-:W-:Y:S01]  /*5710*/  ULDC UR4, c[0x0][0x648] ;  /* 0x0001920000047ab9 */ /* 0x000fe20000000800 */
[----:B------:R-:W-:Y:S01]  /*5720*/  LOP3.LUT R20, R20, UR17, RZ, 0xc0, !PT ;  /* 0x0000001114147c12 */ /* 0x000fe2000f8ec0ff */
[----:B------:R-:W-:Y:S01]  /*5730*/  IMAD.MOV R22, RZ, RZ, -R22 ;  /* 0x000000ffff167224 */ /* 0x000fe200078e0a16 */
[----:B------:R-:W-:Y:S01]  /*5740*/  SHF.R.U64 R5, R4, UR4, R5 ;  /* 0x0000000404057c19 */ /* 0x000fe20008001205 */
[----:B------:R-:W-:Y:S01]  /*5750*/  ULDC UR4, c[0x0][0x638] ;  /* 0x00018e0000047ab9 */ /* 0x000fe20000000800 */
[----:B------:R-:W-:Y:S01]  /*5760*/  LOP3.LUT R9, R9, UR16, RZ, 0xc0, !PT ;  /* 0x0000001009097c12 */ /* 0x000fe2000f8ec0ff */
[----:B------:R-:W-:Y:S01]  /*5770*/  ULDC UR5, c[0x0][0x610] ;  /* 0x0001840000057ab9 */ /* 0x000fe20000000800 */
[----:B------:R-:W-:Y:S02]  /*5780*/  IMAD.MOV.U32 R4, RZ, RZ, 0x1 ;  /* 0x00000001ff047424 */ /* 0x000fe400078e00ff */
[----:B------:R-:W-:-:S02]  /*5790*/  IMAD.MOV R7, RZ, RZ, -R5 ;  /* 0x000000ffff077224 */ /* 0x000fc400078e0a05 */
[----:B------:R-:W-:Y:S02]  /*57a0*/  IMAD R20, R5, UR18, R20 ;  /* 0x0000001205147c24 */ /* 0x000fe4000f8e0214 */
[----:B0-----:R-:W-:Y:S02]  /*57b0*/  @P1 IMAD R15, R21, R22, R14 ;  /* 0x00000016150f1224 */ /* 0x001fe400078e020e */
[----:B------:R-:W-:Y:S01]  /*57c0*/  IMAD R18, R7, UR4, R18 ;  /* 0x0000000407127c24 */ /* 0x000fe2000f8e0212 */
[----:B------:R-:W-:Y:S01]  /*57d0*/  ULDC UR4, c[0x0][0x600] ;  /* 0x0001800000047ab9 */ /* 0x000fe20000000800 */
[----:B------:R-:W-:Y:S02]  /*57e0*/  IMAD R15, R20, UR5, R15 ;  /* 0x00000005140f7c24 */ /* 0x000fe4000f8e020f */
[----:B------:R-:W-:-:S05]  /*57f0*/  IMAD R18, R18, UR4, R9 ;  /* 0x0000000412127c24 */ /* 0x000fca000f8e0209 */
[----:B------:R-:W-:Y:S02]  /*5800*/  SEL R9, R18, R15, !P1 ;  /* 0x0000000f12097207 */ /* 0x000fe40004800000 */
[----:B------:R-:W-:-:S07]  /*5810*/  SEL R7, R15, R18, !P1 ;  /* 0x000000120f077207 */ /* 0x000fce0004800000 */
.L_x_84:
[----:B------:R-:W-:Y:S05]  /*5820*/  BSYNC B1 ;  /* 0x0000000000017941 */ /* 0x000fea0003800000 */
.L_x_83:
[----:B------:R-:W-:-:S13]  /*5830*/  LOP3.LUT P1, RZ, R4, 0xff, RZ, 0xc0, !PT ;  /* 0x000000ff04ff7812 */ /* 0x000fda000782c0ff */
[----:B------:R-:W-:Y:S05]  /*5840*/  @P1 BRA `(.L_x_87) ;  /* 0xfffffff4004c1947 */ /* 0x000fea000383ffff */
[----:B------:R-:W-:Y:S05]  /*5850*/  BSYNC B0 ;  /* 0x0000000000007941 */ /* 0x000fea0003800000 */
.L_x_75:
[----:B------:R-:W-:-:S03]  /*5860*/  UMOV UR4, 0xffffffff ;  /* 0xffffffff00047882 */ /* 0x000fc60000000000 */
[----:B------:R-:W-:Y:S05]  /*5870*/  BRA.DIV UR4, `(.L_x_88) ;  /* 0x0000000604cc7947 */ /* 0x000fea000b800000 */
[----:B------:R-:W-:-:S13]  /*5880*/  ELECT P6, URZ, PT ;  /* 0x00000000003f782f */ /* 0x000fda00038c0000 */
.L_x_107:
[----:B------:R-:W-:Y:S04]  /*5890*/  BSSY B0, `(.L_x_89) ;  /* 0x0000058000007945 */ /* 0x000fe80003800000 */
[----:B------:R-:W-:Y:S05]  /*58a0*/  @!P6 BRA `(.L_x_90) ;  /* 0x000000040058e947 */ /* 0x000fea0003800000 */
[----:B------:R-:W-:-:S04]  /*58b0*/  LOP3.LUT R19, R19, 0x2, RZ, 0xfc, !PT ;  /* 0x0000000213137812 */ /* 0x000fc800078efcff */
[----:B------:R-:W-:-:S13]  /*58c0*/  ISETP.NE.AND P0, PT, R19, 0x3, PT ;  /* 0x000000031300780c */ /* 0x000fda0003f05270 */
[----:B------:R-:W-:Y:S05]  /*58d0*/  @!P0 BRA `(.L_x_91) ;  /* 0x0000000000048947 */ /* 0x000fea0003800000 */
[----:B------:R-:W-:Y:S01]  /*58e0*/  BPT.TRAP 0x1 ;  /* 0x000000040000795c */ /* 0x000fe20000300000 */
.L_x_91:
[----:B------:R-:W0:Y:S01]  /*58f0*/  S2R R3, SR_CgaCtaId ;  /* 0x0000000000037919 */ /* 0x000e220000008800 */
[----:B------:R-:W-:-:S04]  /*5900*/  MOV R2, 0x400 ;  /* 0x0000040000027802 */ /* 0x000fc80000000f00 */
[----:B0-----:R-:W-:Y:S02]  /*5910*/  LEA R3, R3, R2, 0x18 ;  /* 0x0000000203037211 */ /* 0x001fe400078ec0ff */
[----:B------:R-:W-:-:S03]  /*5920*/  SHF.L.U32 R2, R0, 0x1f, RZ ;  /* 0x0000001f00027819 */ /* 0x000fc600000006ff */
[----:B------:R-:W-:-:S04]  /*5930*/  VIADD R3, R3, 0x48 ;  /* 0x0000004803037836 */ /* 0x000fc80000000000 */
[C---:B------:R-:W-:Y:S02]  /*5940*/  IMAD R7, R12.reuse, 0x8, R3 ;  /* 0x000000080c077824 */ /* 0x040fe400078e0203 */
[----:B------:R-:W-:Y:S02]  /*5950*/  VIADD R12, R12, 0x1 ;  /* 0x000000010c0c7836 */ /* 0x000fe40000000000 */
[----:B------:R-:W0:Y:S03]  /*5960*/  SYNCS.PHASECHK.TRANS64.TRYWAIT P0, [R7+URZ], R2 ;  /* 0x00000002070075a7 */ /* 0x000e26000800017f */
[----:B------:R-:W-:-:S04]  /*5970*/  ISETP.NE.AND P1, PT, R12, 0x9, PT ;  /* 0x000000090c00780c */ /* 0x000fc80003f25270 */
[----:B------:R-:W-:Y:S02]  /*5980*/  SEL R5, RZ, 0x1, P1 ;  /* 0x00000001ff057807 */ /* 0x000fe40000800000 */
[----:B------:R-:W-:Y:S02]  /*5990*/  SEL R12, R12, RZ, P1 ;  /* 0x000000ff0c0c7207 */ /* 0x000fe40000800000 */
[----:B------:R-:W-:-:S03]  /*59a0*/  LOP3.LUT R5, R0, R5, RZ, 0x3c, !PT ;  /* 0x0000000500057212 */ /* 0x000fc600078e3cff */
[----:B------:R-:W-:Y:S01]  /*59b0*/  IMAD R9, R12, 0x8, R3 ;  /* 0x000000080c097824 */ /* 0x000fe200078e0203 */
[----:B------:R-:W-:Y:S01]  /*59c0*/  SHF.L.U32 R4, R5, 0x1f, RZ ;  /* 0x0000001f05047819 */ /* 0x000fe200000006ff */
[----:B0-----:R-:W-:Y:S06]  /*59d0*/  @!P0 BRA `(.L_x_92) ;  /* 0x0000000400948947 */ /* 0x001fec0003800000 */
.L_x_108:
[----:B------:R-:W1:Y:S01]  /*59e0*/  SYNCS.PHASECHK.TRANS64.TRYWAIT P0, [R9+URZ], R4 ;  /* 0x00000004090075a7 */ /* 0x000e62000800017f */
[----:B------:R-:W-:-:S05]  /*59f0*/  VIADD R0, R12, 0x1 ;  /* 0x000000010c007836 */ /* 0x000fca0000000000 */
[----:B------:R-:W-:-:S04]  /*5a00*/  ISETP.NE.AND P1, PT, R0, 0x9, PT ;  /* 0x000000090000780c */ /* 0x000fc80003f25270 */
[----:B0-----:R-:W-:Y:S02]  /*5a10*/  SEL R2, RZ, 0x1, P1 ;  /* 0x00000001ff027807 */ /* 0x001fe40000800000 */
[----:B------:R-:W-:Y:S02]  /*5a20*/  SEL R0, R0, RZ, P1 ;  /* 0x000000ff00007207 */ /* 0x000fe40000800000 */
[----:B------:R-:W-:-:S03]  /*5a30*/  LOP3.LUT R7, R5, R2, RZ, 0x3c, !PT ;  /* 0x0000000205077212 */ /* 0x000fc600078e3cff */
[----:B------:R-:W-:Y:S01]  /*5a40*/  IMAD R6, R0, 0x8, R3 ;  /* 0x0000000800067824 */ /* 0x000fe200078e0203 */
[----:B------:R-:W-:Y:S01]  /*5a50*/  SHF.L.U32 R5, R7, 0x1f, RZ ;  /* 0x0000001f07057819 */ /* 0x000fe200000006ff */
[----:B-1----:R-:W-:Y:S06]  /*5a60*/  @!P0 BRA `(.L_x_93) ;  /* 0x0000000400848947 */ /* 0x002fec0003800000 */
.L_x_109:
[----:B------:R-:W1:Y:S01]  /*5a70*/  SYNCS.PHASECHK.TRANS64.TRYWAIT P0, [R6+URZ], R5 ;  /* 0x00000005060075a7 */ /* 0x000e62000800017f */
[----:B------:R-:W-:-:S05]  /*5a80*/  VIADD R0, R0, 0x1 ;  /* 0x0000000100007836 */ /* 0x000fca0000000000 */
[----:B------:R-:W-:-:S04]  /*5a90*/  ISETP.NE.AND P1, PT, R0, 0x9, PT ;  /* 0x000000090000780c */ /* 0x000fc80003f25270 */
[----:B------:R-:W-:Y:S02]  /*5aa0*/  SEL R2, RZ, 0x1, P1 ;  /* 0x00000001ff027807 */ /* 0x000fe40000800000 */
[----:B------:R-:W-:Y:S02]  /*5ab0*/  SEL R0, R0, RZ, P1 ;  /* 0x000000ff00007207 */ /* 0x000fe40000800000 */
[----:B------:R-:W-:-:S03]  /*5ac0*/  LOP3.LUT R7, R7, R2, RZ, 0x3c, !PT ;  /* 0x0000000207077212 */ /* 0x000fc600078e3cff */
[----:B0-----:R-:W-:Y:S01]  /*5ad0*/  IMAD R9, R0, 0x8, R3 ;  /* 0x0000000800097824 */ /* 0x001fe200078e0203 */
[----:B------:R-:W-:Y:S01]  /*5ae0*/  SHF.L.U32 R4, R7, 0x1f, RZ ;  /* 0x0000001f07047819 */ /* 0x000fe200000006ff */
[----:B-1----:R-:W-:Y:S06]  /*5af0*/  @!P0 BRA `(.L_x_94) ;  /* 0x0000000400748947 */ /* 0x002fec0003800000 */
.L_x_110:
        /* <DEDUP_REMOVED lines=9> */
.L_x_111:
        /* <DEDUP_REMOVED lines=9> */
.L_x_112:
        /* <DEDUP_REMOVED lines=9> */
.L_x_113:
        /* <DEDUP_REMOVED lines=9> */
.L_x_114:
[----:B------:R-:W1:Y:S01]  /*5d40*/  SYNCS.PHASECHK.TRANS64.TRYWAIT P0, [R9+URZ], R4 ;  /* 0x00000004090075a7 */ /* 0x000e62000800017f */
[----:B------:R-:W-:-:S05]  /*5d50*/  VIADD R0, R0, 0x1 ;  /* 0x0000000100007836 */ /* 0x000fca0000000000 */
[----:B------:R-:W-:-:S04]  /*5d60*/  ISETP.NE.AND P1, PT, R0, 0x9, PT ;  /* 0x000000090000780c */ /* 0x000fc80003f25270 */
[----:B------:R-:W-:Y:S02]  /*5d70*/  SEL R2, RZ, 0x1, P1 ;  /* 0x00000001ff027807 */ /* 0x000fe40000800000 */
[----:B------:R-:W-:Y:S02]  /*5d80*/  SEL R0, R0, RZ, P1 ;  /* 0x000000ff00007207 */ /* 0x000fe40000800000 */
[----:B------:R-:W-:Y:S01]  /*5d90*/  LOP3.LUT R2, R7, R2, RZ, 0x3c, !PT ;  /* 0x0000000207027212 */ /* 0x000fe200078e3cff */
[----:B-1----:R-:W-:Y:S06]  /*5da0*/  @!P0 BRA `(.L_x_99) ;  /* 0x00000004002c8947 */ /* 0x002fec0003800000 */
.L_x_115:
[----:B------:R-:W-:Y:S01]  /*5db0*/  IMAD R3, R0, 0x8, R3 ;  /* 0x0000000800037824 */ /* 0x000fe200078e0203 */
[----:B------:R-:W-:-:S07]  /*5dc0*/  SHF.L.U32 R0, R2, 0x1f, RZ ;  /* 0x0000001f02007819 */ /* 0x000fce00000006ff */
.L_x_100:
[----:B--2---:R2:W3:Y:S02]  /*5dd0*/  SYNCS.PHASECHK.TRANS64.TRYWAIT P0, [R3+URZ], R0 ;  /* 0x00000000030075a7 */ /* 0x0044e4000800017f */
[----:B---3--:R-:W-:Y:S05]  /*5de0*/  @!P0 NANOSLEEP.SYNCS 0x989680 ;  /* 0x009896800000895d */ /* 0x008fea0003900000 */
[----:B------:R-:W3:Y:S02]  /*5df0*/  @!P0 SYNCS.PHASECHK.TRANS64 P0, [R3+URZ], R0 ;  /* 0x00000000030085a7 */ /* 0x000ee4000800007f */
[----:B---3--:R-:W-:Y:S05]  /*5e00*/  @!P0 BRA `(.L_x_100) ;  /* 0xfffffffc00f08947 */ /* 0x008fea000383ffff */
.L_x_90:
[----:B------:R-:W-:Y:S05]  /*5e10*/  BSYNC B0 ;  /* 0x0000000000007941 */ /* 0x000fea0003800000 */
.L_x_89:
[----:B------:R-:W-:Y:S05]  /*5e20*/  EXIT ;  /* 0x000000000000794d */ /* 0x000fea0003800000 */
.L_x_18:
[----:B---3--:R3:W4:Y:S02]  /*5e30*/  SYNCS.PHASECHK.TRANS64.TRYWAIT P1, [R3+URZ], R0 ;  /* 0x00000000030075a7 */ /* 0x008724000802017f */
[----:B----4-:R-:W-:Y:S05]  /*5e40*/  @!P1 NANOSLEEP.SYNCS 0x989680 ;  /* 0x009896800000995d */ /* 0x010fea0003900000 */
[----:B------:R-:W4:Y:S02]  /*5e50*/  @!P1 SYNCS.PHASECHK.TRANS64 P1, [R3+URZ], R0 ;  /* 0x00000000030095a7 */ /* 0x000f24000802007f */
[----:B----4-:R-:W-:Y:S05]  /*5e60*/  @!P1 BRA `(.L_x_18) ;  /* 0xfffffffc00f09947 */ /* 0x010fea000383ffff */
[----:B------:R-:W-:Y:S05]  /*5e70*/  BRA `(.L_x_17) ;  /* 0xffffffb400187947 */ /* 0x000fea000383ffff */
.L_x_23:
[----:B-1----:R-:W-:-:S04]  /*5e80*/  IMAD.U32 R4, RZ, RZ, UR8 ;  /* 0x00000008ff047e24 */ /* 0x002fc8000f8e00ff */
[----:B------:R1:W2:Y:S03]  /*5e90*/  SYNCS.PHASECHK.TRANS64.TRYWAIT P1, [R4+URZ], R3 ;  /* 0x00000003040075a7 */ /* 0x0002a6000802017f */
[----:B--2---:R-:W-:Y:S05]  /*5ea0*/  @!P1 NANOSLEEP.SYNCS 0x989680 ;  /* 0x009896800000995d */ /* 0x004fea0003900000 */
[----:B------:R-:W2:Y:S02]  /*5eb0*/  @!P1 SYNCS.PHASECHK.TRANS64 P1, [R4+URZ], R3 ;  /* 0x00000003040095a7 */ /* 0x000ea4000802007f */
[----:B--2---:R-:W-:Y:S05]  /*5ec0*/  @!P1 BRA `(.L_x_23) ;  /* 0xfffffffc00ec9947 */ /* 0x004fea000383ffff */
[----:B------:R-:W-:Y:S05]  /*5ed0*/  BRA `(.L_x_22) ;  /* 0xffffffb800207947 */ /* 0x000fea000383ffff */
.L_x_76:
[----:B------:R-:W-:Y:S01]  /*5ee0*/  BSSY B1, `(.L_x_101) ;  /* 0x0000006000017945 */ /* 0x000fe20003800000 */
[----:B------:R-:W-:-:S07]  /*5ef0*/  IMAD.MOV.U32 R15, RZ, RZ, -0x1 ;  /* 0xffffffffff0f7424 */ /* 0x000fce00078e00ff */
[----:B------:R-:W-:Y:S05]  /*5f00*/  WARPSYNC.COLLECTIVE R15, `(.L_x_102) ;  /* 0x000000000f0c7348 */ /* 0x000fea0003c00000 */
[----:B------:R-:W-:Y:S02]  /*5f10*/  ELECT P6, UR62, PT ;  /* 0x00000000003e782f */ /* 0x000fe400038c0000 */
[----:B------:R-:W-:Y:S01]  /*5f20*/  MOV R14, UR62 ;  /* 0x0000003e000e7c02 */ /* 0x000fe20008000f00 */
[----:B------:R-:W-:Y:S10]  /*5f30*/  ENDCOLLECTIVE ;  /* 0x000000000000791b */ /* 0x000ff40003800000 */
.L_x_102:
[----:B------:R-:W-:Y:S05]  /*5f40*/  BSYNC B1 ;  /* 0x0000000000017941 */ /* 0x000fea0003800000 */
.L_x_101:
[----:B------:R-:W-:Y:S05]  /*5f50*/  BRA `(.L_x_103) ;  /* 0xffffffec00947947 */ /* 0x000fea000383ffff */
.L_x_79:
[----:B0-----:R0:W1:Y:S02]  /*5f60*/  SYNCS.PHASECHK.TRANS64.TRYWAIT P1, [R14+URZ+0x48], R7 ;  /* 0x000048070e0075a7 */ /* 0x001064000802017f */
[----:B-1----:R-:W-:Y:S05]  /*5f70*/  @!P1 NANOSLEEP.SYNCS 0x989680 ;  /* 0x009896800000995d */ /* 0x002fea0003900000 */
[----:B------:R-:W1:Y:S02]  /*5f80*/  @!P1 SYNCS.PHASECHK.TRANS64 P1, [R14+URZ+0x48], R7 ;  /* 0x000048070e0095a7 */ /* 0x000e64000802007f */
[----:B-1----:R-:W-:Y:S05]  /*5f90*/  @!P1 BRA `(.L_x_79) ;  /* 0xfffffffc00f09947 */ /* 0x002fea000383ffff */
[----:B------:R-:W-:Y:S05]  /*5fa0*/  BRA `(.L_x_104) ;  /* 0xffffffec00c87947 */ /* 0x000fea000383ffff */
.L_x_88:
[----:B------:R-:W-:Y:S01]  /*5fb0*/  BSSY B0, `(.L_x_105) ;  /* 0x0000006000007945 */ /* 0x000fe20003800000 */
[----:B------:R-:W-:-:S07]  /*5fc0*/  IMAD.MOV.U32 R15, RZ, RZ, -0x1 ;  /* 0xffffffffff0f7424 */ /* 0x000fce00078e00ff */
[----:B------:R-:W-:Y:S05]  /*5fd0*/  WARPSYNC.COLLECTIVE R15, `(.L_x_106) ;  /* 0x000000000f0c7348 */ /* 0x000fea0003c00000 */
[----:B------:R-:W-:Y:S02]  /*5fe0*/  ELECT P6, UR62, PT ;  /* 0x00000000003e782f */ /* 0x000fe400038c0000 */
[----:B------:R-:W-:Y:S01]  /*5ff0*/  MOV R14, UR62 ;  /* 0x0000003e000e7c02 */ /* 0x000fe20008000f00 */
[----:B------:R-:W-:Y:S10]  /*6000*/  ENDCOLLECTIVE ;  /* 0x000000000000791b */ /* 0x000ff40003800000 */
.L_x_106:
[----:B------:R-:W-:Y:S05]  /*6010*/  BSYNC B0 ;  /* 0x0000000000007941 */ /* 0x000fea0003800000 */
.L_x_105:
[----:B------:R-:W-:Y:S05]  /*6020*/  BRA `(.L_x_107) ;  /* 0xfffffff800187947 */ /* 0x000fea000383ffff */
.L_x_92:
[----:B0-----:R0:W1:Y:S02]  /*6030*/  SYNCS.PHASECHK.TRANS64.TRYWAIT P0, [R7+URZ], R2 ;  /* 0x00000002070075a7 */ /* 0x001064000800017f */
[----:B-1----:R-:W-:Y:S05]  /*6040*/  @!P0 NANOSLEEP.SYNCS 0x989680 ;  /* 0x009896800000895d */ /* 0x002fea0003900000 */
[----:B------:R-:W1:Y:S02]  /*6050*/  @!P0 SYNCS.PHASECHK.TRANS64 P0, [R7+URZ], R2 ;  /* 0x00000002070085a7 */ /* 0x000e64000800007f */
[----:B-1----:R-:W-:Y:S05]  /*6060*/  @!P0 BRA `(.L_x_92) ;  /* 0xfffffffc00f08947 */ /* 0x002fea000383ffff */
[----:B------:R-:W-:Y:S05]  /*6070*/  BRA `(.L_x_108) ;  /* 0xfffffff800587947 */ /* 0x000fea000383ffff */
.L_x_93:
[----:B0-----:R0:W1:Y:S02]  /*6080*/  SYNCS.PHASECHK.TRANS64.TRYWAIT P0, [R9+URZ], R4 ;  /* 0x00000004090075a7 */ /* 0x001064000800017f */
[----:B-1----:R-:W-:Y:S05]  /*6090*/  @!P0 NANOSLEEP.SYNCS 0x989680 ;  /* 0x009896800000895d */ /* 0x002fea0003900000 */
[----:B------:R-:W1:Y:S02]  /*60a0*/  @!P0 SYNCS.PHASECHK.TRANS64 P0, [R9+URZ], R4 ;  /* 0x00000004090085a7 */ /* 0x000e64000800007f */
[----:B-1----:R-:W-:Y:S05]  /*60b0*/  @!P0 BRA `(.L_x_93) ;  /* 0xfffffffc00f08947 */ /* 0x002fea000383ffff */
[----:B------:R-:W-:Y:S05]  /*60c0*/  BRA `(.L_x_109) ;  /* 0xfffffff800687947 */ /* 0x000fea000383ffff */
.L_x_94:
[----:B0-----:R0:W1:Y:S02]  /*60d0*/  SYNCS.PHASECHK.TRANS64.TRYWAIT P0, [R6+URZ], R5 ;  /* 0x00000005060075a7 */ /* 0x001064000800017f */
[----:B-1----:R-:W-:Y:S05]  /*60e0*/  @!P0 NANOSLEEP.SYNCS 0x989680 ;  /* 0x009896800000895d */ /* 0x002fea0003900000 */
[----:B------:R-:W1:Y:S02]  /*60f0*/  @!P0 SYNCS.PHASECHK.TRANS64 P0, [R6+URZ], R5 ;  /* 0x00000005060085a7 */ /* 0x000e64000800007f */
[----:B-1----:R-:W-:Y:S05]  /*6100*/  @!P0 BRA `(.L_x_94) ;  /* 0xfffffffc00f08947 */ /* 0x002fea000383ffff */
[----:B------:R-:W-:Y:S05]  /*6110*/  BRA `(.L_x_110) ;  /* 0xfffffff800787947 */ /* 0x000fea000383ffff */
.L_x_95:
[----:B0-----:R0:W1:Y:S02]  /*6120*/  SYNCS.PHASECHK.TRANS64.TRYWAIT P0, [R9+URZ], R4 ;  /* 0x00000004090075a7 */ /* 0x001064000800017f */
[----:B-1----:R-:W-:Y:S05]  /*6130*/  @!P0 NANOSLEEP.SYNCS 0x989680 ;  /* 0x009896800000895d */ /* 0x002fea0003900000 */
[----:B------:R-:W1:Y:S02]  /*6140*/  @!P0 SYNCS.PHASECHK.TRANS64 P0, [R9+URZ], R4 ;  /* 0x00000004090085a7 */ /* 0x000e64000800007f */
[----:B-1----:R-:W-:Y:S05]  /*6150*/  @!P0 BRA `(.L_x_95) ;  /* 0xfffffffc00f08947 */ /* 0x002fea000383ffff */
[----:B------:R-:W-:Y:S05]  /*6160*/  BRA `(.L_x_111) ;  /* 0xfffffff800887947 */ /* 0x000fea000383ffff */
.L_x_96:
[----:B0-----:R0:W1:Y:S02]  /*6170*/  SYNCS.PHASECHK.TRANS64.TRYWAIT P0, [R6+URZ], R5 ;  /* 0x00000005060075a7 */ /* 0x001064000800017f */
[----:B-1----:R-:W-:Y:S05]  /*6180*/  @!P0 NANOSLEEP.SYNCS 0x989680 ;  /* 0x009896800000895d */ /* 0x002fea0003900000 */
[----:B------:R-:W1:Y:S02]  /*6190*/  @!P0 SYNCS.PHASECHK.TRANS64 P0, [R6+URZ], R5 ;  /* 0x00000005060085a7 */ /* 0x000e64000800007f */
[----:B-1----:R-:W-:Y:S05]  /*61a0*/  @!P0 BRA `(.L_x_96) ;  /* 0xfffffffc00f08947 */ /* 0x002fea000383ffff */
[----:B------:R-:W-:Y:S05]  /*61b0*/  BRA `(.L_x_112) ;  /* 0xfffffff800987947 */ /* 0x000fea000383ffff */
.L_x_97:
[----:B0-----:R0:W1:Y:S02]  /*61c0*/  SYNCS.PHASECHK.TRANS64.TRYWAIT P0, [R9+URZ], R4 ;  /* 0x00000004090075a7 */ /* 0x001064000800017f */
[----:B-1----:R-:W-:Y:S05]  /*61d0*/  @!P0 NANOSLEEP.SYNCS 0x989680 ;  /* 0x009896800000895d */ /* 0x002fea0003900000 */
[----:B------:R-:W1:Y:S02]  /*61e0*/  @!P0 SYNCS.PHASECHK.TRANS64 P0, [R9+URZ], R4 ;  /* 0x00000004090085a7 */ /* 0x000e64000800007f */
[----:B-1----:R-:W-:Y:S05]  /*61f0*/  @!P0 BRA `(.L_x_97) ;  /* 0xfffffffc00f08947 */ /* 0x002fea000383ffff */
[----:B------:R-:W-:Y:S05]  /*6200*/  BRA `(.L_x_113) ;  /* 0xfffffff800a87947 */ /* 0x000fea000383ffff */
.L_x_98:
[----:B0-----:R0:W1:Y:S02]  /*6210*/  SYNCS.PHASECHK.TRANS64.TRYWAIT P0, [R6+URZ], R5 ;  /* 0x00000005060075a7 */ /* 0x001064000800017f */
[----:B-1----:R-:W-:Y:S05]  /*6220*/  @!P0 NANOSLEEP.SYNCS 0x989680 ;  /* 0x009896800000895d */ /* 0x002fea0003900000 */
[----:B------:R-:W1:Y:S02]  /*6230*/  @!P0 SYNCS.PHASECHK.TRANS64 P0, [R6+URZ], R5 ;  /* 0x00000005060085a7 */ /* 0x000e64000800007f */
[----:B-1----:R-:W-:Y:S05]  /*6240*/  @!P0 BRA `(.L_x_98) ;  /* 0xfffffffc00f08947 */ /* 0x002fea000383ffff */
[----:B------:R-:W-:Y:S05]  /*6250*/  BRA `(.L_x_114) ;  /* 0xfffffff800b87947 */ /* 0x000fea000383ffff */
.L_x_99:
[----:B-1----:R1:W2:Y:S02]  /*6260*/  SYNCS.PHASECHK.TRANS64.TRYWAIT P0, [R9+URZ], R4 ;  /* 0x00000004090075a7 */ /* 0x0022a4000800017f */
[----:B--2---:R-:W-:Y:S05]  /*6270*/  @!P0 NANOSLEEP.SYNCS 0x989680 ;  /* 0x009896800000895d */ /* 0x004fea0003900000 */
[----:B------:R-:W2:Y:S02]  /*6280*/  @!P0 SYNCS.PHASECHK.TRANS64 P0, [R9+URZ], R4 ;  /* 0x00000004090085a7 */ /* 0x000ea4000800007f */
[----:B--2---:R-:W-:Y:S05]  /*6290*/  @!P0 BRA `(.L_x_99) ;  /* 0xfffffffc00f08947 */ /* 0x004fea000383ffff */
[----:B------:R-:W-:Y:S05]  /*62a0*/  BRA `(.L_x_115) ;  /* 0xfffffff800c07947 */ /* 0x000fea000383ffff */
.L_x_116:
[----:B------:R-:W-:-:S00]  /*62b0*/  BRA `(.L_x_116) ;  /* 0xfffffffc00fc7947 */ /* 0x000fc0000383ffff */
[----:B------:R-:W-:-:S00]  /*62c0*/  NOP ;  /* 0x0000000000007918 */ /* 0x000fc00000000000 */
        /* <DEDUP_REMOVED lines=11> */
.L_x_117:


//--------------------- .nv.global.init           --------------------------
	.section	.nv.global.init,"aw",@progbits
.nv.global.init:
	.type		$str$22,@object
	.size		$str$22,($str$23 - $str$22)
$str$22:
        /*0000*/ 	.byte	0x6b, 0x5f, 0x74, 0x69, 0x6c, 0x65, 0x5f, 0x63, 0x6f, 0x75, 0x6e, 0x74, 0x20, 0x3e, 0x3d, 0x20
        /*0010*/ 	.byte	0x31, 0x00
	.type		$str$23,@object
	.size		$str$23,(__unnamed_1 - $str$23)
$str$23:
        /*0012*/ 	.byte	0x2f, 0x74, 0x6d, 0x70, 0x2f, 0x63, 0x75, 0x74, 0x6c, 0x61, 0x73, 0x73, 0x5f, 0x73, 0x77, 0x65
        /*0022*/ 	.byte	0x65, 0x70, 0x5f, 0x73, 0x72, 0x63, 0x2f, 0x69, 0x6e, 0x63, 0x6c, 0x75, 0x64, 0x65, 0x2f, 0x63
        /*0032*/ 	.byte	0x75, 0x74, 0x6c, 0x61, 0x73, 0x73, 0x2f, 0x67, 0x65, 0x6d, 0x6d, 0x2f, 0x63, 0x6f, 0x6c, 0x6c
        /*0042*/ 	.byte	0x65, 0x63, 0x74, 0x69, 0x76, 0x65, 0x2f, 0x73, 0x6d, 0x39, 0x30, 0x5f, 0x6d, 0x6d, 0x61, 0x5f
        /*0052*/ 	.byte	0x74, 0x6d, 0x61, 0x5f, 0x67, 0x6d, 0x6d, 0x61, 0x5f, 0x73, 0x73, 0x5f, 0x77, 0x61, 0x72, 0x70
        /*0062*/ 	.byte	0x73, 0x70, 0x65, 0x63, 0x69, 0x61, 0x6c, 0x69, 0x7a, 0x65, 0x64, 0x2e, 0x68, 0x70, 0x70, 0x00
	.type		__unnamed_1,@object
	.size		__unnamed_1,(.L_0 - __unnamed_1)
__unnamed_1:
        /*0072*/ 	.byte	0x76, 0x6f, 0x69, 0x64, 0x20, 0x63, 0x75, 0x74, 0x6c, 0x61, 0x73, 0x73, 0x3a, 0x3a, 0x67, 0x65
        /* <DEDUP_REMOVED lines=179> */
        /*0bb2*/ 	.byte	0x65, 0x6e, 0x74, 0x69, 0x74, 0x79, 0x5d, 0x00
.L_0:


//--------------------- .nv.shared._ZN7cutlass13device_kernelINS_4gemm6kernel13GemmUniversalIN4cute5tupleIJiiiiEEENS1_10collective13CollectiveMmaINS1_34MainloopSm90TmaGmmaWarpSpecializedILi9ENS5_IJNS4_1CILi1EEESB_SB_EEENS1_35KernelTmaWarpSpecializedCooperativeEEENS5_IJNSA_ILi384EEENSA_ILi16EEENSA_ILi32EEEEEENS_6half_tENS5_IJlSB_lEEESJ_SK_NS4_8TiledMMAINS4_8MMA_AtomIJNS4_4SM904GMMA25MMA_64x16x16_F32F16F16_SSILNSO_5MajorE0ELSQ_0ELNSO_7ScaleInE1ELSR_1EEEEEENS4_6LayoutINS5_IJNSA_ILi2EEESB_SB_EEENS5_IJSB_NSA_ILi0EEESX_EEEEENS5_IJNS4_10UnderscoreES10_S10_EEEEENS4_13SM90_TMA_LOADENS4_14ComposedLayoutINS4_7SwizzleILi2ELi4ELi3EEENS4_18smem_ptr_flag_bitsILi16EEENSU_INS5_IJNSA_ILi8EEESH_EEENS5_IJSH_SB_EEEEEEEvNS4_8identityES13_S1D_vS1E_EENS_8epilogue10collective6detail29Sm90TmaWarpSpecializedAdapterINS1H_15DefaultEpilogueISJ_SK_SK_NS1G_6thread17LinearCombinationISJ_Li1EffLNS1L_9ScaleType4KindE0ELNS_15FloatRoundStyleE2ESJ_EENS1_15EpilogueDefaultEEEEEvvEEEEvNT_6ParamsE --------------------------
	.section	.nv.shared._ZN7cutlass13device_kernelINS_4gemm6kernel13GemmUniversalIN4cute5tupleIJiiiiEEENS1_10collective13CollectiveMmaINS1_34MainloopSm90TmaGmmaWarpSpecializedILi9ENS5_IJNS4_1CILi1EEESB_SB_EEENS1_35KernelTmaWarpSpecializedCooperativeEEENS5_IJNSA_ILi384EEENSA_ILi16EEENSA_ILi32EEEEEENS_6half_tENS5_IJlSB_lEEESJ_SK_NS4_8TiledMMAINS4_8MMA_AtomIJNS4_4SM904GMMA25MMA_64x16x16_F32F16F16_SSILNSO_5MajorE0ELSQ_0ELNSO_7ScaleInE1ELSR_1EEEEEENS4_6LayoutINS5_IJNSA_ILi2EEESB_SB_EEENS5_IJSB_NSA_ILi0EEESX_EEEEENS5_IJNS4_10UnderscoreES10_S10_EEEEENS4_13SM90_TMA_LOADENS4_14ComposedLayoutINS4_7SwizzleILi2ELi4ELi3EEENS4_18smem_ptr_flag_bitsILi16EEENSU_INS5_IJNSA_ILi8EEESH_EEENS5_IJSH_SB_EEEEEEEvNS4_8identityES13_S1D_vS1E_EENS_8epilogue10collective6detail29Sm90TmaWarpSpecializedAdapterINS1H_15DefaultEpilogueISJ_SK_SK_NS1G_6thread17LinearCombinationISJ_Li1EffLNS1L_9ScaleType4KindE0ELNS_15FloatRoundStyleE2ESJ_EENS1_15EpilogueDefaultEEEEEvvEEEEvNT_6ParamsE,"aw",@nobits
	.sectionflags	@""
	.align	16
	.zero		1024


//--------------------- .nv.shared.reserved.0     --------------------------
	.section	.nv.shared.reserved.0,"aw",@nobits
	.weak		__nv_reservedSMEM_offset_0_alias
	.size		__nv_reservedSMEM_offset_0_alias, 0, 0
	.other		__nv_reservedSMEM_offset_0_alias,@"STO_CUDA_RESERVED_SHARED STV_DEFAULT"
__nv_reservedSMEM_offset_0_alias:
	.zero		0


//--------------------- .nv.global                --------------------------
	.section	.nv.global,"aw",@nobits
.nv.global:
	.type		_ZN39_INTERNAL_1c6fef66_4_k_cu_f93c1dcd_74054cute1_E,@object
	.size		_ZN39_INTERNAL_1c6fef66_4_k_cu_f93c1dcd_74054cute1_E,(_ZN39_INTERNAL_1c6fef66_4_k_cu_f93c1dcd_74054cuda3std3__45__cpo6cbeginE - _ZN39_INTERNAL_1c6fef66_4_k_cu_f93c1dcd_74054cute1_E)
_ZN39_INTERNAL_1c6fef66_4_k_cu_f93c1dcd_74054cute1_E:
	.zero		1
	.type		_ZN39_INTERNAL_1c6fef66_4_k_cu_f93c1dcd_74054cuda3std3__45__cpo6cbeginE,@object
	.size		_ZN39_INTERNAL_1c6fef66_4_k_cu_f93c1dcd_74054cuda3std3__45__cpo6cbeginE,(_ZN39_INTERNAL_1c6fef66_4_k_cu_f93c1dcd_74054cuda3std3__48in_placeE - _ZN39_INTERNAL_1c6fef66_4_k_cu_f93c1dcd_74054cuda3std3__45__cpo6cbeginE)
_ZN39_INTERNAL_1c6fef66_4_k_cu_f93c1dcd_74054cuda3std3__45__cpo6cbeginE:
	.zero		1
	.type		_ZN39_INTERNAL_1c6fef66_4_k_cu_f93c1dcd_74054cuda3std3__48in_placeE,@object
	.size		_ZN39_INTERNAL_1c6fef66_4_k_cu_f93c1dcd_74054cuda3std3__48in_placeE,(_ZN39_INTERNAL_1c6fef66_4_k_cu_f93c1dcd_74054cuda3std6ranges3__45__cpo9iter_moveE - _ZN39_INTERNAL_1c6fef66_4_k_cu_f93c1dcd_74054cuda3std3__48in_placeE)
_ZN39_INTERNAL_1c6fef66_4_k_cu_f93c1dcd_74054cuda3std3__48in_placeE:
	.zero		1
	.type		_ZN39_INTERNAL_1c6fef66_4_k_cu_f93c1dcd_74054cuda3std6ranges3__45__cpo9iter_moveE,@object
	.size		_ZN39_INTERNAL_1c6fef66_4_k_cu_f93c1dcd_74054cuda3std6ranges3__45__cpo9iter_moveE,(_ZN39_INTERNAL_1c6fef66_4_k_cu_f93c1dcd_74054cuda3std3__45__cpo5beginE - _ZN39_INTERNAL_1c6fef66_4_k_cu_f93c1dcd_74054cuda3std6ranges3__45__cpo9iter_moveE)
_ZN39_INTERNAL_1c6fef66_4_k_cu_f93c1dcd_74054cuda3std6ranges3__45__cpo9iter_moveE:
	.zero		1
	.type		_ZN39_INTERNAL_1c6fef66_4_k_cu_f93c1dcd_74054cuda3std3__45__cpo5beginE,@object
	.size		_ZN39_INTERNAL_1c6fef66_4_k_cu_f93c1dcd_74054cuda3std3__45__cpo5beginE,(_ZN39_INTERNAL_1c6fef66_4_k_cu_f93c1dcd_74054cuda3std3__441_GLOBAL__N__1c6fef66_4_k_cu_f93c1dcd_74056ignoreE - _ZN39_INTERNAL_1c6fef66_4_k_cu_f93c1dcd_74054cuda3std3__45__cpo5beginE)
_ZN39_INTERNAL_1c6fef66_4_k_cu_f93c1dcd_74054cuda3std3__45__cpo5beginE:
	.zero		1
	.type		_ZN39_INTERNAL_1c6fef66_4_k_cu_f93c1dcd_74054cuda3std3__441_GLOBAL__N__1c6fef66_4_k_cu_f93c1dcd_74056ignoreE,@object
	.size		_ZN39_INTERNAL_1c6fef66_4_k_cu_f93c1dcd_74054cuda3std3__441_GLOBAL__N__1c6fef66_4_k_cu_f93c1dcd_74056ignoreE,(_ZN39_INTERNAL_1c6fef66_4_k_cu_f93c1dcd_74054cute7productE - _ZN39_INTERNAL_1c6fef66_4_k_cu_f93c1dcd_74054cuda3std3__441_GLOBAL__N__1c6fef66_4_k_cu_f93c1dcd_74056ignoreE)
_ZN39_INTERNAL_1c6fef66_4_k_cu_f93c1dcd_74054cuda3std3__441_GLOBAL__N__1c6fef66_4_k_cu_f93c1dcd_74056ignoreE:
	.zero		1
	.type		_ZN39_INTERNAL_1c6fef66_4_k_cu_f93c1dcd_74054cute7productE,@object
	.size		_ZN39_INTERNAL_1c6fef66_4_k_cu_f93c1dcd_74054cute7productE,(_ZN39_INTERNAL_1c6fef66_4_k_cu_f93c1dcd_74054cuda3std3__45__cpo3endE - _ZN39_INTERNAL_1c6fef66_4_k_cu_f93c1dcd_74054cute7productE)
_ZN39_INTERNAL_1c6fef66_4_k_cu_f93c1dcd_74054cute7productE:
	.zero		1
	.type		_ZN39_INTERNAL_1c6fef66_4_k_cu_f93c1dcd_74054cuda3std3__45__cpo3endE,@object
	.size		_ZN39_INTERNAL_1c6fef66_4_k_cu_f93c1dcd_74054cuda3std3__45__cpo3endE,(_ZN39_INTERNAL_1c6fef66_4_k_cu_f93c1dcd_74054cuda3std3__419piecewise_constructE - _ZN39_INTERNAL_1c6fef66_4_k_cu_f93c1dcd_74054cuda3std3__45__cpo3endE)
_ZN39_INTERNAL_1c6fef66_4_k_cu_f93c1dcd_74054cuda3std3__45__cpo3endE:
	.zero		1
	.type		_ZN39_INTERNAL_1c6fef66_4_k_cu_f93c1dcd_74054cuda3std3__419piecewise_constructE,@object
	.size		_ZN39_INTERNAL_1c6fef66_4_k_cu_f93c1dcd_74054cuda3std3__419piecewise_constructE,(_ZN39_INTERNAL_1c6fef66_4_k_cu_f93c1dcd_74054cuda3std3__45__cpo4cendE - _ZN39_INTERNAL_1c6fef66_4_k_cu_f93c1dcd_74054cuda3std3__419piecewise_constructE)
_ZN39_INTERNAL_1c6fef66_4_k_cu_f93c1dcd_74054cuda3std3__419piecewise_constructE:
	.zero		1
	.type		_ZN39_INTERNAL_1c6fef66_4_k_cu_f93c1dcd_74054cuda3std3__45__cpo4cendE,@object
	.size		_ZN39_INTERNAL_1c6fef66_4_k_cu_f93c1dcd_74054cuda3std3__45__cpo4cendE,(_ZN39_INTERNAL_1c6fef66_4_k_cu_f93c1dcd_74054cuda3std6ranges3__45__cpo4swapE - _ZN39_INTERNAL_1c6fef66_4_k_cu_f93c1dcd_74054cuda3std3__45__cpo4cendE)
_ZN39_INTERNAL_1c6fef66_4_k_cu_f93c1dcd_74054cuda3std3__45__cpo4cendE:
	.zero		1
	.type		_ZN39_INTERNAL_1c6fef66_4_k_cu_f93c1dcd_74054cuda3std6ranges3__45__cpo4swapE,@object
	.size		_ZN39_INTERNAL_1c6fef66_4_k_cu_f93c1dcd_74054cuda3std6ranges3__45__cpo4swapE,(.L_8 - _ZN39_INTERNAL_1c6fef66_4_k_cu_f93c1dcd_74054cuda3std6ranges3__45__cpo4swapE)
_ZN39_INTERNAL_1c6fef66_4_k_cu_f93c1dcd_74054cuda3std6ranges3__45__cpo4swapE:
	.zero		1
.L_8:


//--------------------- .nv.constant0._ZN7cutlass13device_kernelINS_4gemm6kernel13GemmUniversalIN4cute5tupleIJiiiiEEENS1_10collective13CollectiveMmaINS1_34MainloopSm90TmaGmmaWarpSpecializedILi9ENS5_IJNS4_1CILi1EEESB_SB_EEENS1_35KernelTmaWarpSpecializedCooperativeEEENS5_IJNSA_ILi384EEENSA_ILi16EEENSA_ILi32EEEEEENS_6half_tENS5_IJlSB_lEEESJ_SK_NS4_8TiledMMAINS4_8MMA_AtomIJNS4_4SM904GMMA25MMA_64x16x16_F32F16F16_SSILNSO_5MajorE0ELSQ_0ELNSO_7ScaleInE1ELSR_1EEEEEENS4_6LayoutINS5_IJNSA_ILi2EEESB_SB_EEENS5_IJSB_NSA_ILi0EEESX_EEEEENS5_IJNS4_10UnderscoreES10_S10_EEEEENS4_13SM90_TMA_LOADENS4_14ComposedLayoutINS4_7SwizzleILi2ELi4ELi3EEENS4_18smem_ptr_flag_bitsILi16EEENSU_INS5_IJNSA_ILi8EEESH_EEENS5_IJSH_SB_EEEEEEEvNS4_8identityES13_S1D_vS1E_EENS_8epilogue10collective6detail29Sm90TmaWarpSpecializedAdapterINS1H_15DefaultEpilogueISJ_SK_SK_NS1G_6thread17LinearCombinationISJ_Li1EffLNS1L_9ScaleType4KindE0ELNS_15FloatRoundStyleE2ESJ_EENS1_15EpilogueDefaultEEEEEvvEEEEvNT_6ParamsE --------------------------
	.section	.nv.constant0._ZN7cutlass13device_kernelINS_4gemm6kernel13GemmUniversalIN4cute5tupleIJiiiiEEENS1_10collective13CollectiveMmaINS1_34MainloopSm90TmaGmmaWarpSpecializedILi9ENS5_IJNS4_1CILi1EEESB_SB_EEENS1_35KernelTmaWarpSpecializedCooperativeEEENS5_IJNSA_ILi384EEENSA_ILi16EEENSA_ILi32EEEEEENS_6half_tENS5_IJlSB_lEEESJ_SK_NS4_8TiledMMAINS4_8MMA_AtomIJNS4_4SM904GMMA25MMA_64x16x16_F32F16F16_SSILNSO_5MajorE0ELSQ_0ELNSO_7ScaleInE1ELSR_1EEEEEENS4_6LayoutINS5_IJNSA_ILi2EEESB_SB_EEENS5_IJSB_NSA_ILi0EEESX_EEEEENS5_IJNS4_10UnderscoreES10_S10_EEEEENS4_13SM90_TMA_LOADENS4_14ComposedLayoutINS4_7SwizzleILi2ELi4ELi3EEENS4_18smem_ptr_flag_bitsILi16EEENSU_INS5_IJNSA_ILi8EEESH_EEENS5_IJSH_SB_EEEEEEEvNS4_8identityES13_S1D_vS1E_EENS_8epilogue10collective6detail29Sm90TmaWarpSpecializedAdapterINS1H_15DefaultEpilogueISJ_SK_SK_NS1G_6thread17LinearCombinationISJ_Li1EffLNS1L_9ScaleType4KindE0ELNS_15FloatRoundStyleE2ESJ_EENS1_15EpilogueDefaultEEEEEvvEEEEvNT_6ParamsE,"a",@progbits
	.sectionflags	@""
	.align	4
.nv.constant0._ZN7cutlass13device_kernelINS_4gemm6kernel13GemmUniversalIN4cute5tupleIJiiiiEEENS1_10collective13CollectiveMmaINS1_34MainloopSm90TmaGmmaWarpSpecializedILi9ENS5_IJNS4_1CILi1EEESB_SB_EEENS1_35KernelTmaWarpSpecializedCooperativeEEENS5_IJNSA_ILi384EEENSA_ILi16EEENSA_ILi32EEEEEENS_6half_tENS5_IJlSB_lEEESJ_SK_NS4_8TiledMMAINS4_8MMA_AtomIJNS4_4SM904GMMA25MMA_64x16x16_F32F16F16_SSILNSO_5MajorE0ELSQ_0ELNSO_7ScaleInE1ELSR_1EEEEEENS4_6LayoutINS5_IJNSA_ILi2EEESB_SB_EEENS5_IJSB_NSA_ILi0EEESX_EEEEENS5_IJNS4_10UnderscoreES10_S10_EEEEENS4_13SM90_TMA_LOADENS4_14ComposedLayoutINS4_7SwizzleILi2ELi4ELi3EEENS4_18smem_ptr_flag_bitsILi16EEENSU_INS5_IJNSA_ILi8EEESH_EEENS5_IJSH_SB_EEEEEEEvNS4_8identityES13_S1D_vS1E_EENS_8epilogue10collective6detail29Sm90TmaWarpSpecializedAdapterINS1H_15DefaultEpilogueISJ_SK_SK_NS1G_6thread17LinearCombinationISJ_Li1EffLNS1L_9ScaleType4KindE0ELNS_15FloatRoundStyleE2ESJ_EENS1_15EpilogueDefaultEEEEEvvEEEEvNT_6ParamsE:
	.zero		1664


//--------------------- SYMBOLS --------------------------

	.type		.nv.reservedSmem.offset0,@object
	.size		.nv.reservedSmem.offset0,0x4
	.type		__assertfail,@function
